	.target	sm_90a

	.elftype	@"ET_EXEC"


//--------------------- .note.nv.tkinfo           --------------------------
	.section	.note.nv.tkinfo,"",@"SHT_NOTE"
	.sectionflags	@"SHF_NOTE_NV_TKINFO"
	.tkinfo
        /*0018*/ 	.word	0x00000002
        /*0030*/ 	.string	""
        /*0030*/ 	.string	"ptxas"
        /*0030*/ 	.string	"Cuda compilation tools, release 13.0, V13.0.88"
        /*0030*/ 	.string	"Build cuda_13.0.r13.0/compiler.36424714_0"
        /*0030*/ 	.string	"-arch sm_90a -m 64 "



//--------------------- .note.nv.cuinfo           --------------------------
	.section	.note.nv.cuinfo,"",@"SHT_NOTE"
	.sectionflags	@"SHF_NOTE_NV_CUINFO"
        /*0018*/ 	.short	0x0002
        /*001a*/ 	.short	0x005a
        /*001c*/ 	.short	0x0082
	.zero		2


//--------------------- .nv.info                  --------------------------
	.section	.nv.info,"",@"SHT_CUDA_INFO"
	.align	4


	//----- nvinfo : EIATTR_REGCOUNT
	.align		4
        /*0000*/ 	.byte	0x04, 0x2f
        /*0002*/ 	.short	(.L_12 - .L_11)
	.align		4
.L_11:
        /*0004*/ 	.word	index@(_ZN7cutlass13device_kernelINS_4gemm6kernel13GemmUniversalIN4cute5tupleIJiiiiEEENS1_10collective13CollectiveMmaINS1_37MainloopSm90TmaGmmaWarpSpecializedFP8ILi4ENS5_IJNS4_1CILi2EEESB_NSA_ILi1EEEEEENS1_35KernelTmaWarpSpecializedCooperativeEEENS5_IJNSA_ILi128EEENSA_ILi64EEESG_EEENS_12float_e4m3_tENS5_IJlSC_lEEESJ_SK_NS4_8TiledMMAINS4_8MMA_AtomIJNS4_4SM904GMMA30MMA_64x64x32_F32E4M3E4M3_SS_TNILNSO_7ScaleInE1ELSQ_1EEEEEENS4_6LayoutINS5_IJSB_SC_SC_EEENS5_IJSC_NSA_ILi0EEESV_EEEEENS5_IJNS4_10UnderscoreESY_SY_EEEEENS4_23SM90_TMA_LOAD_MULTICASTENS4_14ComposedLayoutINS4_7SwizzleILi3ELi4ELi3EEENS4_18smem_ptr_flag_bitsILi8EEENST_INS5_IJNSA_ILi8EEESG_EEENS5_IJSG_SC_EEEEEEEvNS4_8identityES11_S1B_vS1C_EENS_8epilogue10collective6detail29Sm90TmaWarpSpecializedAdapterINS1F_15DefaultEpilogueISJ_SK_SK_NS1E_6thread17LinearCombinationISJ_Li1EffLNS1J_9ScaleType4KindE0ELNS_15FloatRoundStyleE2ESJ_EENS1_15EpilogueDefaultEEEEEvvEEEEvNT_6ParamsE)
        /*0008*/ 	.word	0x000000a8


	//----- nvinfo : EIATTR_FRAME_SIZE
	.align		4
.L_12:
        /*000c*/ 	.byte	0x04, 0x11
        /*000e*/ 	.short	(.L_14 - .L_13)
	.align		4
.L_13:
        /*0010*/ 	.word	index@(_ZN7cutlass13device_kernelINS_4gemm6kernel13GemmUniversalIN4cute5tupleIJiiiiEEENS1_10collective13CollectiveMmaINS1_37MainloopSm90TmaGmmaWarpSpecializedFP8ILi4ENS5_IJNS4_1CILi2EEESB_NSA_ILi1EEEEEENS1_35KernelTmaWarpSpecializedCooperativeEEENS5_IJNSA_ILi128EEENSA_ILi64EEESG_EEENS_12float_e4m3_tENS5_IJlSC_lEEESJ_SK_NS4_8TiledMMAINS4_8MMA_AtomIJNS4_4SM904GMMA30MMA_64x64x32_F32E4M3E4M3_SS_TNILNSO_7ScaleInE1ELSQ_1EEEEEENS4_6LayoutINS5_IJSB_SC_SC_EEENS5_IJSC_NSA_ILi0EEESV_EEEEENS5_IJNS4_10UnderscoreESY_SY_EEEEENS4_23SM90_TMA_LOAD_MULTICASTENS4_14ComposedLayoutINS4_7SwizzleILi3ELi4ELi3EEENS4_18smem_ptr_flag_bitsILi8EEENST_INS5_IJNSA_ILi8EEESG_EEENS5_IJSG_SC_EEEEEEEvNS4_8identityES11_S1B_vS1C_EENS_8epilogue10collective6detail29Sm90TmaWarpSpecializedAdapterINS1F_15DefaultEpilogueISJ_SK_SK_NS1E_6thread17LinearCombinationISJ_Li1EffLNS1J_9ScaleType4KindE0ELNS_15FloatRoundStyleE2ESJ_EENS1_15EpilogueDefaultEEEEEvvEEEEvNT_6ParamsE)
        /*0014*/ 	.word	0x00000000


	//----- nvinfo : EIATTR_MIN_STACK_SIZE
	.align		4
.L_14:
        /*0018*/ 	.byte	0x04, 0x12
        /*001a*/ 	.short	(.L_16 - .L_15)
	.align		4
.L_15:
        /*001c*/ 	.word	index@(_ZN7cutlass13device_kernelINS_4gemm6kernel13GemmUniversalIN4cute5tupleIJiiiiEEENS1_10collective13CollectiveMmaINS1_37MainloopSm90TmaGmmaWarpSpecializedFP8ILi4ENS5_IJNS4_1CILi2EEESB_NSA_ILi1EEEEEENS1_35KernelTmaWarpSpecializedCooperativeEEENS5_IJNSA_ILi128EEENSA_ILi64EEESG_EEENS_12float_e4m3_tENS5_IJlSC_lEEESJ_SK_NS4_8TiledMMAINS4_8MMA_AtomIJNS4_4SM904GMMA30MMA_64x64x32_F32E4M3E4M3_SS_TNILNSO_7ScaleInE1ELSQ_1EEEEEENS4_6LayoutINS5_IJSB_SC_SC_EEENS5_IJSC_NSA_ILi0EEESV_EEEEENS5_IJNS4_10UnderscoreESY_SY_EEEEENS4_23SM90_TMA_LOAD_MULTICASTENS4_14ComposedLayoutINS4_7SwizzleILi3ELi4ELi3EEENS4_18smem_ptr_flag_bitsILi8EEENST_INS5_IJNSA_ILi8EEESG_EEENS5_IJSG_SC_EEEEEEEvNS4_8identityES11_S1B_vS1C_EENS_8epilogue10collective6detail29Sm90TmaWarpSpecializedAdapterINS1F_15DefaultEpilogueISJ_SK_SK_NS1E_6thread17LinearCombinationISJ_Li1EffLNS1J_9ScaleType4KindE0ELNS_15FloatRoundStyleE2ESJ_EENS1_15EpilogueDefaultEEEEEvvEEEEvNT_6ParamsE)
        /*0020*/ 	.word	0x00000000
.L_16:


//--------------------- .nv.compat                --------------------------
	.section	.nv.compat,"",@"SHT_CUDA_COMPAT_INFO"
	.align	4
        /*0000*/ 	.byte	0x02, 0x09, 0x01, 0x00, 0x02, 0x02, 0x04, 0x00, 0x02, 0x05, 0x05, 0x00, 0x03, 0x07, 0x01, 0x01
        /*0010*/ 	.byte	0x02, 0x03, 0x01, 0x00, 0x02, 0x06, 0x01, 0x00, 0x04, 0x0b, 0x08, 0x00, 0x00, 0x00, 0x00, 0x00
        /*0020*/ 	.byte	0x00, 0x00, 0x00, 0x00


//--------------------- .nv.info._ZN7cutlass13device_kernelINS_4gemm6kernel13GemmUniversalIN4cute5tupleIJiiiiEEENS1_10collective13CollectiveMmaINS1_37MainloopSm90TmaGmmaWarpSpecializedFP8ILi4ENS5_IJNS4_1CILi2EEESB_NSA_ILi1EEEEEENS1_35KernelTmaWarpSpecializedCooperativeEEENS5_IJNSA_ILi128EEENSA_ILi64EEESG_EEENS_12float_e4m3_tENS5_IJlSC_lEEESJ_SK_NS4_8TiledMMAINS4_8MMA_AtomIJNS4_4SM904GMMA30MMA_64x64x32_F32E4M3E4M3_SS_TNILNSO_7ScaleInE1ELSQ_1EEEEEENS4_6LayoutINS5_IJSB_SC_SC_EEENS5_IJSC_NSA_ILi0EEESV_EEEEENS5_IJNS4_10UnderscoreESY_SY_EEEEENS4_23SM90_TMA_LOAD_MULTICASTENS4_14ComposedLayoutINS4_7SwizzleILi3ELi4ELi3EEENS4_18smem_ptr_flag_bitsILi8EEENST_INS5_IJNSA_ILi8EEESG_EEENS5_IJSG_SC_EEEEEEEvNS4_8identityES11_S1B_vS1C_EENS_8epilogue10collective6detail29Sm90TmaWarpSpecializedAdapterINS1F_15DefaultEpilogueISJ_SK_SK_NS1E_6thread17LinearCombinationISJ_Li1EffLNS1J_9ScaleType4KindE0ELNS_15FloatRoundStyleE2ESJ_EENS1_15EpilogueDefaultEEEEEvvEEEEvNT_6ParamsE --------------------------
	.section	.nv.info._ZN7cutlass13device_kernelINS_4gemm6kernel13GemmUniversalIN4cute5tupleIJiiiiEEENS1_10collective13CollectiveMmaINS1_37MainloopSm90TmaGmmaWarpSpecializedFP8ILi4ENS5_IJNS4_1CILi2EEESB_NSA_ILi1EEEEEENS1_35KernelTmaWarpSpecializedCooperativeEEENS5_IJNSA_ILi128EEENSA_ILi64EEESG_EEENS_12float_e4m3_tENS5_IJlSC_lEEESJ_SK_NS4_8TiledMMAINS4_8MMA_AtomIJNS4_4SM904GMMA30MMA_64x64x32_F32E4M3E4M3_SS_TNILNSO_7ScaleInE1ELSQ_1EEEEEENS4_6LayoutINS5_IJSB_SC_SC_EEENS5_IJSC_NSA_ILi0EEESV_EEEEENS5_IJNS4_10UnderscoreESY_SY_EEEEENS4_23SM90_TMA_LOAD_MULTICASTENS4_14ComposedLayoutINS4_7SwizzleILi3ELi4ELi3EEENS4_18smem_ptr_flag_bitsILi8EEENST_INS5_IJNSA_ILi8EEESG_EEENS5_IJSG_SC_EEEEEEEvNS4_8identityES11_S1B_vS1C_EENS_8epilogue10collective6detail29Sm90TmaWarpSpecializedAdapterINS1F_15DefaultEpilogueISJ_SK_SK_NS1E_6thread17LinearCombinationISJ_Li1EffLNS1J_9ScaleType4KindE0ELNS_15FloatRoundStyleE2ESJ_EENS1_15EpilogueDefaultEEEEEvvEEEEvNT_6ParamsE,"",@"SHT_CUDA_INFO"
	.sectionflags	@""
	.align	4


	//----- nvinfo : EIATTR_CUDA_API_VERSION
	.align		4
        /*0000*/ 	.byte	0x04, 0x37
        /*0002*/ 	.short	(.L_18 - .L_17)
.L_17:
        /*0004*/ 	.word	0x00000082


	//----- nvinfo : EIATTR_KPARAM_INFO
	.align		4
.L_18:
        /*0008*/ 	.byte	0x04, 0x17
        /*000a*/ 	.short	(.L_20 - .L_19)
.L_19:
        /*000c*/ 	.word	0x00000000
        /*0010*/ 	.short	0x0000
        /*0012*/ 	.short	0x0070
        /*0014*/ 	.byte	0x00, 0xf0, 0x01, 0x10


	//----- nvinfo : EIATTR_SPARSE_MMA_MASK
	.align		4
.L_20:
        /*0018*/ 	.byte	0x03, 0x50
        /*001a*/ 	.short	0x0000


	//----- nvinfo : EIATTR_MAXREG_COUNT
	.align		4
        /*001c*/ 	.byte	0x03, 0x1b
        /*001e*/ 	.short	0x00a8


	//----- nvinfo : EIATTR_NUM_BARRIERS
	.align		4
        /*0020*/ 	.byte	0x02, 0x4c
        /*0022*/ 	.byte	0x01
	.zero		1


	//----- nvinfo : EIATTR_MERCURY_ISA_VERSION
	.align		4
        /*0024*/ 	.byte	0x03, 0x5f
        /*0026*/ 	.short	0x0101


	//----- nvinfo : EIATTR_INT_WARP_WIDE_INSTR_OFFSETS
	.align		4
        /*0028*/ 	.byte	0x04, 0x31
        /*002a*/ 	.short	(.L_22 - .L_21)


	//   ....[0]....
.L_21:
        /*002c*/ 	.word	0x00000470


	//   ....[1]....
        /*0030*/ 	.word	0x000005a0


	//   ....[2]....
        /*0034*/ 	.word	0x00000680


	//   ....[3]....
        /*0038*/ 	.word	0x00002610


	//----- nvinfo : EIATTR_COOP_GROUP_MASK_REGIDS
	.align		4
.L_22:
        /*003c*/ 	.byte	0x04, 0x29
        /*003e*/ 	.short	(.L_24 - .L_23)


	//   ....[0]....
.L_23:
        /*0040*/ 	.word	0xffffffff


	//   ....[1]....
        /*0044*/ 	.word	0xffffffff


	//   ....[2]....
        /*0048*/ 	.word	0xffffffff


	//   ....[3]....
        /*004c*/ 	.word	0xffffffff


	//   ....[4]....
        /*0050*/ 	.word	0xffffffff


	//   ....[5]....
        /*0054*/ 	.word	0xffffffff


	//----- nvinfo : EIATTR_COOP_GROUP_INSTR_OFFSETS
	.align		4
.L_24:
        /*0058*/ 	.byte	0x04, 0x28
        /*005a*/ 	.short	(.L_26 - .L_25)


	//   ....[0]....
.L_25:
        /*005c*/ 	.word	0x00000060


	//   ....[1]....
        /*0060*/ 	.word	0x00000070


	//   ....[2]....
        /*0064*/ 	.word	0x00000130


	//   ....[3]....
        /*0068*/ 	.word	0x000002d0


	//   ....[4]....
        /*006c*/ 	.word	0x000007f0


	//   ....[5]....
        /*0070*/ 	.word	0x00001270


	//----- nvinfo : EIATTR_REG_RECONFIG
	.align		4
.L_26:
        /*0074*/ 	.byte	0x01, 0x54
	.zero		2


	//----- nvinfo : EIATTR_MBARRIER_INSTR_OFFSETS
	.align		4
        /*0078*/ 	.byte	0x04, 0x39
        /*007a*/ 	.short	(.L_28 - .L_27)


	//   ....[0]....
.L_27:
        /*007c*/ 	.word	0x00000230
        /*0080*/ 	.word	0x000000ff
        /*0084*/ 	.word	0x00000000
        /*0088*/ 	.short	0x0100
        /*008a*/ 	.byte	0x08
	.zero		1


	//   ....[1]....
        /*008c*/ 	.word	0x00000240
        /*0090*/ 	.word	0x000000ff
        /*0094*/ 	.word	0x00000020
        /*0098*/ 	.short	0x0100
        /*009a*/ 	.byte	0x08
	.zero		1


	//   ....[2]....
        /*009c*/ 	.word	0x00000250
        /*00a0*/ 	.word	0x000000ff
        /*00a4*/ 	.word	0x00000008
        /*00a8*/ 	.short	0x0100
        /*00aa*/ 	.byte	0x08
	.zero		1


	//   ....[3]....
        /*00ac*/ 	.word	0x00000260
        /*00b0*/ 	.word	0x000000ff
        /*00b4*/ 	.word	0x00000028
        /*00b8*/ 	.short	0x0100
        /*00ba*/ 	.byte	0x08
	.zero		1


	//   ....[4]....
        /*00bc*/ 	.word	0x00000270
        /*00c0*/ 	.word	0x000000ff
        /*00c4*/ 	.word	0x00000010
        /*00c8*/ 	.short	0x0100
        /*00ca*/ 	.byte	0x08
	.zero		1


	//   ....[5]....
        /*00cc*/ 	.word	0x00000280
        /*00d0*/ 	.word	0x000000ff
        /*00d4*/ 	.word	0x00000030
        /*00d8*/ 	.short	0x0100
        /*00da*/ 	.byte	0x08
	.zero		1


	//   ....[6]....
        /*00dc*/ 	.word	0x00000290
        /*00e0*/ 	.word	0x000000ff
        /*00e4*/ 	.word	0x00000018
        /*00e8*/ 	.short	0x0100
        /*00ea*/ 	.byte	0x08
	.zero		1


	//   ....[7]....
        /*00ec*/ 	.word	0x000002a0
        /*00f0*/ 	.word	0x000000ff
        /*00f4*/ 	.word	0x00000038
        /*00f8*/ 	.short	0x0100
        /*00fa*/ 	.byte	0x08
	.zero		1


	//   ....[8]....
        /*00fc*/ 	.word	0x00000700
        /*0100*/ 	.word	0x000000ff
        /*0104*/ 	.word	0x00000050
        /*0108*/ 	.short	0x0100
        /*010a*/ 	.byte	0x06
	.zero		1


	//   ....[9]....
        /*010c*/ 	.word	0x00000790
        /*0110*/ 	.word	0x000000ff
        /*0114*/ 	.word	0x00000058
        /*0118*/ 	.short	0x0100
        /*011a*/ 	.byte	0x06
	.zero		1


	//   ....[10]....
        /*011c*/ 	.word	0x000015b0
        /*0120*/ 	.word	0x000000ff
        /*0124*/ 	.word	0x00000000
        /*0128*/ 	.short	0x010a
        /*012a*/ 	.byte	0x06
	.zero		1


	//   ....[11]....
        /*012c*/ 	.word	0x000015f0
        /*0130*/ 	.word	0x000000ff
        /*0134*/ 	.word	0x00000000
        /*0138*/ 	.short	0x010a
        /*013a*/ 	.byte	0x06
	.zero		1


	//   ....[12]....
        /*013c*/ 	.word	0x00001cf0
        /*0140*/ 	.word	0x000000ff
        /*0144*/ 	.word	0x00000000
        /*0148*/ 	.short	0x010a
        /*014a*/ 	.byte	0x0c
	.zero		1


	//   ....[13]....
        /*014c*/ 	.word	0x00001d30
        /*0150*/ 	.word	0x000000ff
        /*0154*/ 	.word	0x00000000
        /*0158*/ 	.short	0x010a
        /*015a*/ 	.byte	0x0c
	.zero		1


	//   ....[14]....
        /*015c*/ 	.word	0x00002220
        /*0160*/ 	.word	0x0000000a
        /*0164*/ 	.word	0x00000000
        /*0168*/ 	.short	0x0101
        /*016a*/ 	.byte	0x3f
	.zero		1


	//   ....[15]....
        /*016c*/ 	.word	0x00002690
        /*0170*/ 	.word	0x00000008
        /*0174*/ 	.word	0x00000000
        /*0178*/ 	.short	0x0101
        /*017a*/ 	.byte	0x3f
	.zero		1


	//   ....[16]....
        /*017c*/ 	.word	0x00006040
        /*0180*/ 	.word	0x00000013
        /*0184*/ 	.word	0x00000020
        /*0188*/ 	.short	0x010a
        /*018a*/ 	.byte	0x3f
	.zero		1


	//   ....[17]....
        /*018c*/ 	.word	0x00006410
        /*0190*/ 	.word	0x00000006
        /*0194*/ 	.word	0x00000058
        /*0198*/ 	.short	0x0101
        /*019a*/ 	.byte	0x3f
	.zero		1


	//   ....[18]....
        /*019c*/ 	.word	0x00006b10
        /*01a0*/ 	.word	0x00000005
        /*01a4*/ 	.word	0x00000000
        /*01a8*/ 	.short	0x010a
        /*01aa*/ 	.byte	0x3f
	.zero		1


	//   ....[19]....
        /*01ac*/ 	.word	0x00006b90
        /*01b0*/ 	.word	0x00000007
        /*01b4*/ 	.word	0x00000000
        /*01b8*/ 	.short	0x010a
        /*01ba*/ 	.byte	0x3f
	.zero		1


	//   ....[20]....
        /*01bc*/ 	.word	0x00006c20
        /*01c0*/ 	.word	0x00000006
        /*01c4*/ 	.word	0x00000000
        /*01c8*/ 	.short	0x010a
        /*01ca*/ 	.byte	0x3f
	.zero		1


	//   ....[21]....
        /*01cc*/ 	.word	0x00006cb0
        /*01d0*/ 	.word	0x00000003
        /*01d4*/ 	.word	0x00000000
        /*01d8*/ 	.short	0x010a
        /*01da*/ 	.byte	0x3f
	.zero		1


	//   ....[22]....
        /*01dc*/ 	.word	0x00006d20
        /*01e0*/ 	.word	0x00000009
        /*01e4*/ 	.word	0x00000000
        /*01e8*/ 	.short	0x010a
        /*01ea*/ 	.byte	0x3f
	.zero		1


	//   ....[23]....
        /*01ec*/ 	.word	0x00006d80
        /*01f0*/ 	.word	0x0000000b
        /*01f4*/ 	.word	0x00000000
        /*01f8*/ 	.short	0x010a
        /*01fa*/ 	.byte	0x3f
	.zero		1


	//   ....[24]....
        /*01fc*/ 	.word	0x00006e50
        /*0200*/ 	.word	0x00000013
        /*0204*/ 	.word	0x00000020
        /*0208*/ 	.short	0x010a
        /*020a*/ 	.byte	0x3f
	.zero		1


	//   ....[25]....
        /*020c*/ 	.word	0x00006f20
        /*0210*/ 	.word	0x00000005
        /*0214*/ 	.word	0x00000000
        /*0218*/ 	.short	0x010a
        /*021a*/ 	.byte	0x3f
	.zero		1


	//   ....[26]....
        /*021c*/ 	.word	0x00006f70
        /*0220*/ 	.word	0x00000007
        /*0224*/ 	.word	0x00000000
        /*0228*/ 	.short	0x010a
        /*022a*/ 	.byte	0x3f
	.zero		1


	//   ....[27]....
        /*022c*/ 	.word	0x00006fc0
        /*0230*/ 	.word	0x00000006
        /*0234*/ 	.word	0x00000000
        /*0238*/ 	.short	0x010a
        /*023a*/ 	.byte	0x3f
	.zero		1


	//----- nvinfo : EIATTR_NUM_MBARRIERS
	.align		4
.L_28:
        /*023c*/ 	.byte	0x03, 0x38
        /*023e*/ 	.short	0x000a


	//----- nvinfo : EIATTR_EXIT_INSTR_OFFSETS
	.align		4
        /*0240*/ 	.byte	0x04, 0x1c
        /*0242*/ 	.short	(.L_30 - .L_29)


	//   ....[0]....
.L_29:
        /*0244*/ 	.word	0x00000950


	//   ....[1]....
        /*0248*/ 	.word	0x00001140


	//   ....[2]....
        /*024c*/ 	.word	0x00005680


	//   ....[3]....
        /*0250*/ 	.word	0x00005be0


	//   ....[4]....
        /*0254*/ 	.word	0x00006d00


	//----- nvinfo : EIATTR_MAX_THREADS
	.align		4
.L_30:
        /*0258*/ 	.byte	0x04, 0x05
        /*025a*/ 	.short	(.L_32 - .L_31)
.L_31:
        /*025c*/ 	.word	0x00000180
        /*0260*/ 	.word	0x00000001
        /*0264*/ 	.word	0x00000001


	//----- nvinfo : EIATTR_CRS_STACK_SIZE
	.align		4
.L_32:
        /*0268*/ 	.byte	0x04, 0x1e
        /*026a*/ 	.short	(.L_34 - .L_33)
.L_33:
        /*026c*/ 	.word	0x00000000


	//----- nvinfo : EIATTR_CBANK_PARAM_SIZE
	.align		4
.L_34:
        /*0270*/ 	.byte	0x03, 0x19
        /*0272*/ 	.short	0x0470


	//----- nvinfo : EIATTR_PARAM_CBANK
	.align		4
        /*0274*/ 	.byte	0x04, 0x0a
        /*0276*/ 	.short	(.L_36 - .L_35)
	.align		4
.L_35:
        /*0278*/ 	.word	index@(.nv.constant0._ZN7cutlass13device_kernelINS_4gemm6kernel13GemmUniversalIN4cute5tupleIJiiiiEEENS1_10collective13CollectiveMmaINS1_37MainloopSm90TmaGmmaWarpSpecializedFP8ILi4ENS5_IJNS4_1CILi2EEESB_NSA_ILi1EEEEEENS1_35KernelTmaWarpSpecializedCooperativeEEENS5_IJNSA_ILi128EEENSA_ILi64EEESG_EEENS_12float_e4m3_tENS5_IJlSC_lEEESJ_SK_NS4_8TiledMMAINS4_8MMA_AtomIJNS4_4SM904GMMA30MMA_64x64x32_F32E4M3E4M3_SS_TNILNSO_7ScaleInE1ELSQ_1EEEEEENS4_6LayoutINS5_IJSB_SC_SC_EEENS5_IJSC_NSA_ILi0EEESV_EEEEENS5_IJNS4_10UnderscoreESY_SY_EEEEENS4_23SM90_TMA_LOAD_MULTICASTENS4_14ComposedLayoutINS4_7SwizzleILi3ELi4ELi3EEENS4_18smem_ptr_flag_bitsILi8EEENST_INS5_IJNSA_ILi8EEESG_EEENS5_IJSG_SC_EEEEEEEvNS4_8identityES11_S1B_vS1C_EENS_8epilogue10collective6detail29Sm90TmaWarpSpecializedAdapterINS1F_15DefaultEpilogueISJ_SK_SK_NS1E_6thread17LinearCombinationISJ_Li1EffLNS1J_9ScaleType4KindE0ELNS_15FloatRoundStyleE2ESJ_EENS1_15EpilogueDefaultEEEEEvvEEEEvNT_6ParamsE)
        /*027c*/ 	.short	0x0210
        /*027e*/ 	.short	0x0470


	//----- nvinfo : EIATTR_SW_WAR
	.align		4
.L_36:
        /*0280*/ 	.byte	0x04, 0x36
        /*0282*/ 	.short	(.L_38 - .L_37)
.L_37:
        /*0284*/ 	.word	0x00000008
.L_38:


//--------------------- .nv.callgraph             --------------------------
	.section	.nv.callgraph,"",@"SHT_CUDA_CALLGRAPH"
	.align	4
	.sectionentsize	8
	.align		4
        /*0000*/ 	.word	0x00000000
	.align		4
        /*0004*/ 	.word	0xffffffff
	.align		4
        /*0008*/ 	.word	0x00000000
	.align		4
        /*000c*/ 	.word	0xfffffffe
	.align		4
        /*0010*/ 	.word	0x00000000
	.align		4
        /*0014*/ 	.word	0xfffffffd
	.align		4
        /*0018*/ 	.word	0x00000000
	.align		4
        /*001c*/ 	.word	0xfffffffc


//--------------------- .nv.constant4             --------------------------
	.section	.nv.constant4,"a",@progbits
	.align	8
	.align		8
.nv.constant4:
        /*0000*/ 	.dword	_ZN39_INTERNAL_a1d19e91_4_k_cu_e4a4ddcb_55704cuda3std3__45__cpo5beginE
	.align		8
        /*0008*/ 	.dword	_ZN39_INTERNAL_a1d19e91_4_k_cu_e4a4ddcb_55704cuda3std3__45__cpo3endE
	.align		8
        /*0010*/ 	.dword	_ZN39_INTERNAL_a1d19e91_4_k_cu_e4a4ddcb_55704cuda3std3__45__cpo6cbeginE
	.align		8
        /*0018*/ 	.dword	_ZN39_INTERNAL_a1d19e91_4_k_cu_e4a4ddcb_55704cuda3std3__45__cpo4cendE
	.align		8
        /*0020*/ 	.dword	_ZN39_INTERNAL_a1d19e91_4_k_cu_e4a4ddcb_55704cuda3std3__441_GLOBAL__N__a1d19e91_4_k_cu_e4a4ddcb_55706ignoreE
	.align		8
        /*0028*/ 	.dword	_ZN39_INTERNAL_a1d19e91_4_k_cu_e4a4ddcb_55704cuda3std3__419piecewise_constructE
	.align		8
        /*0030*/ 	.dword	_ZN39_INTERNAL_a1d19e91_4_k_cu_e4a4ddcb_55704cuda3std3__48in_placeE
	.align		8
        /*0038*/ 	.dword	_ZN39_INTERNAL_a1d19e91_4_k_cu_e4a4ddcb_55704cuda3std6ranges3__45__cpo4swapE
	.align		8
        /*0040*/ 	.dword	_ZN39_INTERNAL_a1d19e91_4_k_cu_e4a4ddcb_55704cuda3std6ranges3__45__cpo9iter_moveE
	.align		8
        /*0048*/ 	.dword	_ZN39_INTERNAL_a1d19e91_4_k_cu_e4a4ddcb_55704cute7productE
	.align		8
        /*0050*/ 	.dword	_ZN39_INTERNAL_a1d19e91_4_k_cu_e4a4ddcb_55704cute1_E


//--------------------- .text._ZN7cutlass13device_kernelINS_4gemm6kernel13GemmUniversalIN4cute5tupleIJiiiiEEENS1_10collective13CollectiveMmaINS1_37MainloopSm90TmaGmmaWarpSpecializedFP8ILi4ENS5_IJNS4_1CILi2EEESB_NSA_ILi1EEEEEENS1_35KernelTmaWarpSpecializedCooperativeEEENS5_IJNSA_ILi128EEENSA_ILi64EEESG_EEENS_12float_e4m3_tENS5_IJlSC_lEEESJ_SK_NS4_8TiledMMAINS4_8MMA_AtomIJNS4_4SM904GMMA30MMA_64x64x32_F32E4M3E4M3_SS_TNILNSO_7ScaleInE1ELSQ_1EEEEEENS4_6LayoutINS5_IJSB_SC_SC_EEENS5_IJSC_NSA_ILi0EEESV_EEEEENS5_IJNS4_10UnderscoreESY_SY_EEEEENS4_23SM90_TMA_LOAD_MULTICASTENS4_14ComposedLayoutINS4_7SwizzleILi3ELi4ELi3EEENS4_18smem_ptr_flag_bitsILi8EEENST_INS5_IJNSA_ILi8EEESG_EEENS5_IJSG_SC_EEEEEEEvNS4_8identityES11_S1B_vS1C_EENS_8epilogue10collective6detail29Sm90TmaWarpSpecializedAdapterINS1F_15DefaultEpilogueISJ_SK_SK_NS1E_6thread17LinearCombinationISJ_Li1EffLNS1J_9ScaleType4KindE0ELNS_15FloatRoundStyleE2ESJ_EENS1_15EpilogueDefaultEEEEEvvEEEEvNT_6ParamsE --------------------------
	.section	.text._ZN7cutlass13device_kernelINS_4gemm6kernel13GemmUniversalIN4cute5tupleIJiiiiEEENS1_10collective13CollectiveMmaINS1_37MainloopSm90TmaGmmaWarpSpecializedFP8ILi4ENS5_IJNS4_1CILi2EEESB_NSA_ILi1EEEEEENS1_35KernelTmaWarpSpecializedCooperativeEEENS5_IJNSA_ILi128EEENSA_ILi64EEESG_EEENS_12float_e4m3_tENS5_IJlSC_lEEESJ_SK_NS4_8TiledMMAINS4_8MMA_AtomIJNS4_4SM904GMMA30MMA_64x64x32_F32E4M3E4M3_SS_TNILNSO_7ScaleInE1ELSQ_1EEEEEENS4_6LayoutINS5_IJSB_SC_SC_EEENS5_IJSC_NSA_ILi0EEESV_EEEEENS5_IJNS4_10UnderscoreESY_SY_EEEEENS4_23SM90_TMA_LOAD_MULTICASTENS4_14ComposedLayoutINS4_7SwizzleILi3ELi4ELi3EEENS4_18smem_ptr_flag_bitsILi8EEENST_INS5_IJNSA_ILi8EEESG_EEENS5_IJSG_SC_EEEEEEEvNS4_8identityES11_S1B_vS1C_EENS_8epilogue10collective6detail29Sm90TmaWarpSpecializedAdapterINS1F_15DefaultEpilogueISJ_SK_SK_NS1E_6thread17LinearCombinationISJ_Li1EffLNS1J_9ScaleType4KindE0ELNS_15FloatRoundStyleE2ESJ_EENS1_15EpilogueDefaultEEEEEvvEEEEvNT_6ParamsE,"ax",@progbits
	.align	128
.text._ZN7cutlass13device_kernelINS_4gemm6kernel13GemmUniversalIN4cute5tupleIJiiiiEEENS1_10collective13CollectiveMmaINS1_37MainloopSm90TmaGmmaWarpSpecializedFP8ILi4ENS5_IJNS4_1CILi2EEESB_NSA_ILi1EEEEEENS1_35KernelTmaWarpSpecializedCooperativeEEENS5_IJNSA_ILi128EEENSA_ILi64EEESG_EEENS_12float_e4m3_tENS5_IJlSC_lEEESJ_SK_NS4_8TiledMMAINS4_8MMA_AtomIJNS4_4SM904GMMA30MMA_64x64x32_F32E4M3E4M3_SS_TNILNSO_7ScaleInE1ELSQ_1EEEEEENS4_6LayoutINS5_IJSB_SC_SC_EEENS5_IJSC_NSA_ILi0EEESV_EEEEENS5_IJNS4_10UnderscoreESY_SY_EEEEENS4_23SM90_TMA_LOAD_MULTICASTENS4_14ComposedLayoutINS4_7SwizzleILi3ELi4ELi3EEENS4_18smem_ptr_flag_bitsILi8EEENST_INS5_IJNSA_ILi8EEESG_EEENS5_IJSG_SC_EEEEEEEvNS4_8identityES11_S1B_vS1C_EENS_8epilogue10collective6detail29Sm90TmaWarpSpecializedAdapterINS1F_15DefaultEpilogueISJ_SK_SK_NS1E_6thread17LinearCombinationISJ_Li1EffLNS1J_9ScaleType4KindE0ELNS_15FloatRoundStyleE2ESJ_EENS1_15EpilogueDefaultEEEEEvvEEEEvNT_6ParamsE:
        .type           _ZN7cutlass13device_kernelINS_4gemm6kernel13GemmUniversalIN4cute5tupleIJiiiiEEENS1_10collective13CollectiveMmaINS1_37MainloopSm90TmaGmmaWarpSpecializedFP8ILi4ENS5_IJNS4_1CILi2EEESB_NSA_ILi1EEEEEENS1_35KernelTmaWarpSpecializedCooperativeEEENS5_IJNSA_ILi128EEENSA_ILi64EEESG_EEENS_12float_e4m3_tENS5_IJlSC_lEEESJ_SK_NS4_8TiledMMAINS4_8MMA_AtomIJNS4_4SM904GMMA30MMA_64x64x32_F32E4M3E4M3_SS_TNILNSO_7ScaleInE1ELSQ_1EEEEEENS4_6LayoutINS5_IJSB_SC_SC_EEENS5_IJSC_NSA_ILi0EEESV_EEEEENS5_IJNS4_10UnderscoreESY_SY_EEEEENS4_23SM90_TMA_LOAD_MULTICASTENS4_14ComposedLayoutINS4_7SwizzleILi3ELi4ELi3EEENS4_18smem_ptr_flag_bitsILi8EEENST_INS5_IJNSA_ILi8EEESG_EEENS5_IJSG_SC_EEEEEEEvNS4_8identityES11_S1B_vS1C_EENS_8epilogue10collective6detail29Sm90TmaWarpSpecializedAdapterINS1F_15DefaultEpilogueISJ_SK_SK_NS1E_6thread17LinearCombinationISJ_Li1EffLNS1J_9ScaleType4KindE0ELNS_15FloatRoundStyleE2ESJ_EENS1_15EpilogueDefaultEEEEEvvEEEEvNT_6ParamsE,@function
        .size           _ZN7cutlass13device_kernelINS_4gemm6kernel13GemmUniversalIN4cute5tupleIJiiiiEEENS1_10collective13CollectiveMmaINS1_37MainloopSm90TmaGmmaWarpSpecializedFP8ILi4ENS5_IJNS4_1CILi2EEESB_NSA_ILi1EEEEEENS1_35KernelTmaWarpSpecializedCooperativeEEENS5_IJNSA_ILi128EEENSA_ILi64EEESG_EEENS_12float_e4m3_tENS5_IJlSC_lEEESJ_SK_NS4_8TiledMMAINS4_8MMA_AtomIJNS4_4SM904GMMA30MMA_64x64x32_F32E4M3E4M3_SS_TNILNSO_7ScaleInE1ELSQ_1EEEEEENS4_6LayoutINS5_IJSB_SC_SC_EEENS5_IJSC_NSA_ILi0EEESV_EEEEENS5_IJNS4_10UnderscoreESY_SY_EEEEENS4_23SM90_TMA_LOAD_MULTICASTENS4_14ComposedLayoutINS4_7SwizzleILi3ELi4ELi3EEENS4_18smem_ptr_flag_bitsILi8EEENST_INS5_IJNSA_ILi8EEESG_EEENS5_IJSG_SC_EEEEEEEvNS4_8identityES11_S1B_vS1C_EENS_8epilogue10collective6detail29Sm90TmaWarpSpecializedAdapterINS1F_15DefaultEpilogueISJ_SK_SK_NS1E_6thread17LinearCombinationISJ_Li1EffLNS1J_9ScaleType4KindE0ELNS_15FloatRoundStyleE2ESJ_EENS1_15EpilogueDefaultEEEEEvvEEEEvNT_6ParamsE,(.L_x_140 - _ZN7cutlass13device_kernelINS_4gemm6kernel13GemmUniversalIN4cute5tupleIJiiiiEEENS1_10collective13CollectiveMmaINS1_37MainloopSm90TmaGmmaWarpSpecializedFP8ILi4ENS5_IJNS4_1CILi2EEESB_NSA_ILi1EEEEEENS1_35KernelTmaWarpSpecializedCooperativeEEENS5_IJNSA_ILi128EEENSA_ILi64EEESG_EEENS_12float_e4m3_tENS5_IJlSC_lEEESJ_SK_NS4_8TiledMMAINS4_8MMA_AtomIJNS4_4SM904GMMA30MMA_64x64x32_F32E4M3E4M3_SS_TNILNSO_7ScaleInE1ELSQ_1EEEEEENS4_6LayoutINS5_IJSB_SC_SC_EEENS5_IJSC_NSA_ILi0EEESV_EEEEENS5_IJNS4_10UnderscoreESY_SY_EEEEENS4_23SM90_TMA_LOAD_MULTICASTENS4_14ComposedLayoutINS4_7SwizzleILi3ELi4ELi3EEENS4_18smem_ptr_flag_bitsILi8EEENST_INS5_IJNSA_ILi8EEESG_EEENS5_IJSG_SC_EEEEEEEvNS4_8identityES11_S1B_vS1C_EENS_8epilogue10collective6detail29Sm90TmaWarpSpecializedAdapterINS1F_15DefaultEpilogueISJ_SK_SK_NS1E_6thread17LinearCombinationISJ_Li1EffLNS1J_9ScaleType4KindE0ELNS_15FloatRoundStyleE2ESJ_EENS1_15EpilogueDefaultEEEEEvvEEEEvNT_6ParamsE)
        .other          _ZN7cutlass13device_kernelINS_4gemm6kernel13GemmUniversalIN4cute5tupleIJiiiiEEENS1_10collective13CollectiveMmaINS1_37MainloopSm90TmaGmmaWarpSpecializedFP8ILi4ENS5_IJNS4_1CILi2EEESB_NSA_ILi1EEEEEENS1_35KernelTmaWarpSpecializedCooperativeEEENS5_IJNSA_ILi128EEENSA_ILi64EEESG_EEENS_12float_e4m3_tENS5_IJlSC_lEEESJ_SK_NS4_8TiledMMAINS4_8MMA_AtomIJNS4_4SM904GMMA30MMA_64x64x32_F32E4M3E4M3_SS_TNILNSO_7ScaleInE1ELSQ_1EEEEEENS4_6LayoutINS5_IJSB_SC_SC_EEENS5_IJSC_NSA_ILi0EEESV_EEEEENS5_IJNS4_10UnderscoreESY_SY_EEEEENS4_23SM90_TMA_LOAD_MULTICASTENS4_14ComposedLayoutINS4_7SwizzleILi3ELi4ELi3EEENS4_18smem_ptr_flag_bitsILi8EEENST_INS5_IJNSA_ILi8EEESG_EEENS5_IJSG_SC_EEEEEEEvNS4_8identityES11_S1B_vS1C_EENS_8epilogue10collective6detail29Sm90TmaWarpSpecializedAdapterINS1F_15DefaultEpilogueISJ_SK_SK_NS1E_6thread17LinearCombinationISJ_Li1EffLNS1J_9ScaleType4KindE0ELNS_15FloatRoundStyleE2ESJ_EENS1_15EpilogueDefaultEEEEEvvEEEEvNT_6ParamsE,@"STO_CUDA_ENTRY STV_DEFAULT"
_ZN7cutlass13device_kernelINS_4gemm6kernel13GemmUniversalIN4cute5tupleIJiiiiEEENS1_10collective13CollectiveMmaINS1_37MainloopSm90TmaGmmaWarpSpecializedFP8ILi4ENS5_IJNS4_1CILi2EEESB_NSA_ILi1EEEEEENS1_35KernelTmaWarpSpecializedCooperativeEEENS5_IJNSA_ILi128EEENSA_ILi64EEESG_EEENS_12float_e4m3_tENS5_IJlSC_lEEESJ_SK_NS4_8TiledMMAINS4_8MMA_AtomIJNS4_4SM904GMMA30MMA_64x64x32_F32E4M3E4M3_SS_TNILNSO_7ScaleInE1ELSQ_1EEEEEENS4_6LayoutINS5_IJSB_SC_SC_EEENS5_IJSC_NSA_ILi0EEESV_EEEEENS5_IJNS4_10UnderscoreESY_SY_EEEEENS4_23SM90_TMA_LOAD_MULTICASTENS4_14ComposedLayoutINS4_7SwizzleILi3ELi4ELi3EEENS4_18smem_ptr_flag_bitsILi8EEENST_INS5_IJNSA_ILi8EEESG_EEENS5_IJSG_SC_EEEEEEEvNS4_8identityES11_S1B_vS1C_EENS_8epilogue10collective6detail29Sm90TmaWarpSpecializedAdapterINS1F_15DefaultEpilogueISJ_SK_SK_NS1E_6thread17LinearCombinationISJ_Li1EffLNS1J_9ScaleType4KindE0ELNS_15FloatRoundStyleE2ESJ_EENS1_15EpilogueDefaultEEEEEvvEEEEvNT_6ParamsE:
[----:B------:R-:W-:Y:S01]  /*0000*/  LDC R1, c[0x0][0x28] ;  /* 0x00000a00ff017b82 */ /* 0x000fe20000000800 */
[----:B------:R-:W0:Y:S01]  /*0010*/  S2R R0, SR_TID.X ;  /* 0x0000000000007919 */ /* 0x000e220000002100 */
[----:B------:R-:W-:Y:S01]  /*0020*/  ELECT P0, URZ, PT ;  /* 0x00000000003f782f */ /* 0x000fe20003800000 */
[----:B------:R-:W-:Y:S01]  /*0030*/  BSSY B0, `(.L_x_0) ;  /* 0x000000f000007945 */ /* 0x000fe20003800000 */
[--C-:B0-----:R-:W-:Y:S02]  /*0040*/  SHF.R.U32.HI R2, RZ, 0x5, R0.reuse ;  /* 0x00000005ff027819 */ /* 0x101fe40000011600 */
[----:B------:R-:W-:-:S03]  /*0050*/  SHF.R.U32.HI R3, RZ, 0x7, R0 ;  /* 0x00000007ff037819 */ /* 0x000fc60000011600 */
[----:B------:R-:W0:Y:S04]  /*0060*/  SHFL.IDX PT, R7, R2, RZ, 0x1f ;  /* 0x00001fff02077589 */ /* 0x000e2800000e0000 */
[----:B------:R1:W2:Y:S01]  /*0070*/  SHFL.IDX PT, R4, R3, RZ, 0x1f ;  /* 0x00001fff03047589 */ /* 0x0002a200000e0000 */
[----:B0-----:R-:W-:-:S13]  /*0080*/  ISETP.NE.OR P0, PT, R7, RZ, !P0 ;  /* 0x000000ff0700720c */ /* 0x001fda0004705670 */
[----:B-12---:R-:W-:Y:S05]  /*0090*/  @P0 BRA `(.L_x_1) ;  /* 0x0000000000200947 */ /* 0x006fea0003800000 */
[----:B------:R-:W-:Y:S02]  /*00a0*/  ULDC.64 UR4, c[0x0][0x198] ;  /* 0x0000660000047ab9 */ /* 0x000fe40000000a00 */
[----:B------:R-:W-:Y:S02]  /*00b0*/  UIADD3 UR6, UP0, UR4, 0xf0, URZ ;  /* 0x000000f004067890 */ /* 0x000fe4000ff1e03f */
[----:B------:R-:W-:Y:S02]  /*00c0*/  UIADD3 UR4, UP1, UR4, 0x1f0, URZ ;  /* 0x000001f004047890 */ /* 0x000fe4000ff3e03f */
[----:B------:R-:W-:Y:S02]  /*00d0*/  UIADD3.X UR7, URZ, UR5, URZ, UP0, !UPT ;  /* 0x000000053f077290 */ /* 0x000fe400087fe43f */
[----:B------:R-:W-:-:S07]  /*00e0*/  UIADD3.X UR5, URZ, UR5, URZ, UP1, !UPT ;  /* 0x000000053f057290 */ /* 0x000fce0008ffe43f */
[----:B------:R0:W-:Y:S02]  /*00f0*/  UTMACCTL.PF [UR6] ;  /* 0x00000000060079b9 */ /* 0x0001e40008040000 */
[----:B------:R0:W-:Y:S02]  /*0100*/  UTMACCTL.PF [UR4] ;  /* 0x00000000040079b9 */ /* 0x0001e40008040000 */
[----:B0-----:R-:W-:Y:S01]  /*0110*/  NOP ;  /* 0x0000000000007918 */ /* 0x001fe20000000000 */
.L_x_1:
[----:B------:R-:W-:Y:S05]  /*0120*/  BSYNC B0 ;  /* 0x0000000000007941 */ /* 0x000fea0003800000 */
.L_x_0:
[----:B------:R-:W0:Y:S02]  /*0130*/  SHFL.IDX PT, R3, R2, RZ, 0x1f ;  /* 0x00001fff02037589 */ /* 0x000e2400000e0000 */
[----:B0-----:R-:W-:-:S13]  /*0140*/  ISETP.NE.AND P0, PT, R3, RZ, PT ;  /* 0x000000ff0300720c */ /* 0x001fda0003f05270 */
[----:B------:R-:W-:Y:S05]  /*0150*/  @P0 BRA `(.L_x_2) ;  /* 0x0000000000580947 */ /* 0x000fea0003800000 */
[----:B------:R-:W0:Y:S01]  /*0160*/  S2UR UR8, SR_CgaCtaId ;  /* 0x00000000000879c3 */ /* 0x000e220000008800 */
[----:B------:R-:W-:Y:S01]  /*0170*/  UMOV UR4, 0x400 ;  /* 0x0000040000047882 */ /* 0x000fe20000000000 */
[----:B------:R-:W-:Y:S01]  /*0180*/  UMOV UR5, 0x1 ;  /* 0x0000000100057882 */ /* 0x000fe20000000000 */
[----:B------:R-:W-:Y:S01]  /*0190*/  UMOV UR6, 0x6 ;  /* 0x0000000600067882 */ /* 0x000fe20000000000 */
[----:B------:R-:W-:Y:S01]  /*01a0*/  ELECT P0, URZ, PT ;  /* 0x00000000003f782f */ /* 0x000fe20003800000 */
[----:B------:R-:W-:-:S04]  /*01b0*/  UIADD3 UR6, -UR6, 0x100000, URZ ;  /* 0x0010000006067890 */ /* 0x000fc8000fffe13f */
[----:B------:R-:W-:Y:S02]  /*01c0*/  USHF.L.U32 UR7, UR6, 0xb, URZ ;  /* 0x0000000b06077899 */ /* 0x000fe4000800063f */
[----:B------:R-:W-:Y:S02]  /*01d0*/  USHF.L.U32 UR6, UR6, 0x1, URZ ;  /* 0x0000000106067899 */ /* 0x000fe4000800063f */
[----:B0-----:R-:W-:Y:S02]  /*01e0*/  ULEA UR8, UR8, UR4, 0x18 ;  /* 0x0000000408087291 */ /* 0x001fe4000f8ec03f */
[----:B------:R-:W-:-:S04]  /*01f0*/  UIADD3 UR4, -UR5, 0x100000, URZ ;  /* 0x0010000005047890 */ /* 0x000fc8000fffe13f */
[----:B------:R-:W-:Y:S02]  /*0200*/  USHF.L.U32 UR5, UR4, 0xb, URZ ;  /* 0x0000000b04057899 */ /* 0x000fe4000800063f */
[----:B------:R-:W-:Y:S01]  /*0210*/  USHF.L.U32 UR4, UR4, 0x1, URZ ;  /* 0x0000000104047899 */ /* 0x000fe2000800063f */
[----:B------:R-:W0:Y:S11]  /*0220*/  FENCE.VIEW.ASYNC.S ;  /* 0x00000000000073c6 */ /* 0x000e360000000000 */
[----:B0-----:R0:W1:Y:S01]  /*0230*/  SYNCS.EXCH.64 URZ, [UR8], UR4 ;  /* 0x00000004083f75b2 */ /* 0x0010620008000100 */
[----:B------:R0:W2:Y:S01]  /*0240*/  SYNCS.EXCH.64 URZ, [UR8+0x20], UR6 ;  /* 0x00002006083f75b2 */ /* 0x0000a20008000100 */
[----:B------:R0:W3:Y:S01]  /*0250*/  SYNCS.EXCH.64 URZ, [UR8+0x8], UR4 ;  /* 0x00000804083f75b2 */ /* 0x0000e20008000100 */
[----:B------:R0:W4:Y:S01]  /*0260*/  SYNCS.EXCH.64 URZ, [UR8+0x28], UR6 ;  /* 0x00002806083f75b2 */ /* 0x0001220008000100 */
[----:B------:R0:W0:Y:S01]  /*0270*/  SYNCS.EXCH.64 URZ, [UR8+0x10], UR4 ;  /* 0x00001004083f75b2 */ /* 0x0000220008000100 */
[----:B------:R0:W0:Y:S01]  /*0280*/  SYNCS.EXCH.64 URZ, [UR8+0x30], UR6 ;  /* 0x00003006083f75b2 */ /* 0x0000220008000100 */
[----:B------:R0:W0:Y:S01]  /*0290*/  SYNCS.EXCH.64 URZ, [UR8+0x18], UR4 ;  /* 0x00001804083f75b2 */ /* 0x0000220008000100 */
[----:B------:R0:W0:Y:S01]  /*02a0*/  SYNCS.EXCH.64 URZ, [UR8+0x38], UR6 ;  /* 0x00003806083f75b2 */ /* 0x0000220008000100 */
[----:B------:R-:W-:Y:S01]  /*02b0*/  NOP ;  /* 0x0000000000007918 */ /* 0x000fe20000000000 */
.L_x_2:
[----:B------:R-:W-:Y:S01]  /*02c0*/  SHF.R.S32.HI R5, RZ, 0x1f, R0 ;  /* 0x0000001fff057819 */ /* 0x000fe20000011400 */
[----:B------:R-:W5:Y:S01]  /*02d0*/  SHFL.IDX PT, R2, R2, RZ, 0x1f ;  /* 0x00001fff02027589 */ /* 0x000f6200000e0000 */
[----:B0-----:R-:W0:Y:S01]  /*02e0*/  S2UR UR8, SR_CTAID.X ;  /* 0x00000000000879c3 */ /* 0x001e220000002500 */
[----:B------:R-:W-:Y:S02]  /*02f0*/  ELECT P0, URZ, PT ;  /* 0x00000000003f782f */ /* 0x000fe40003800000 */
[----:B------:R-:W-:Y:S01]  /*0300*/  LEA.HI R5, R5, R0, RZ, 0x7 ;  /* 0x0000000005057211 */ /* 0x000fe200078f38ff */
[----:B------:R-:W1:Y:S01]  /*0310*/  S2R R8, SR_CTAID.Y ;  /* 0x0000000000087919 */ /* 0x000e620000002600 */
[----:B------:R-:W-:Y:S01]  /*0320*/  ULDC UR4, c[0x0][0x150] ;  /* 0x0000540000047ab9 */ /* 0x000fe20000000800 */
[----:B------:R-:W-:Y:S01]  /*0330*/  VIADD R16, R4, 0xffffffff ;  /* 0xffffffff04107836 */ /* 0x000fe20000000000 */
[----:B------:R-:W-:Y:S01]  /*0340*/  LOP3.LUT R5, R5, 0xffffff80, RZ, 0xc0, !PT ;  /* 0xffffff8005057812 */ /* 0x000fe200078ec0ff */
[----:B------:R-:W-:Y:S01]  /*0350*/  NOP ;  /* 0x0000000000007918 */ /* 0x000fe20000000000 */
[----:B------:R-:W2:Y:S01]  /*0360*/  LDC R12, c[0x0][0x144] ;  /* 0x00005100ff0c7b82 */ /* 0x000ea20000000800 */
[----:B------:R-:W-:Y:S01]  /*0370*/  NOP ;  /* 0x0000000000007918 */ /* 0x000fe20000000000 */
[----:B------:R-:W-:Y:S01]  /*0380*/  ISETP.GE.U32.AND P6, PT, R16, 0x2, PT ;  /* 0x000000021000780c */ /* 0x000fe20003fc6070 */
[----:B------:R-:W-:Y:S01]  /*0390*/  IMAD.IADD R5, R0, 0x1, -R5 ;  /* 0x0000000100057824 */ /* 0x000fe200078e0a05 */
[----:B------:R-:W-:-:S04]  /*03a0*/  ISETP.NE.AND P3, PT, R4, RZ, PT ;  /* 0x000000ff0400720c */ /* 0x000fc80003f65270 */
[----:B------:R-:W-:Y:S01]  /*03b0*/  SHF.R.S32.HI R6, RZ, 0x1f, R5 ;  /* 0x0000001fff067819 */ /* 0x000fe20000011405 */
[----:B------:R-:W3:Y:S03]  /*03c0*/  LDC R14, c[0x0][0x140] ;  /* 0x00005000ff0e7b82 */ /* 0x000ee60000000800 */
[----:B------:R-:W-:Y:S02]  /*03d0*/  LEA.HI R6, R6, R5, RZ, 0x3 ;  /* 0x0000000506067211 */ /* 0x000fe400078f18ff */
[----:B-----5:R-:W-:Y:S02]  /*03e0*/  ISETP.NE.OR P0, PT, R2, RZ, !P0 ;  /* 0x000000ff0200720c */ /* 0x020fe40004705670 */
[--C-:B------:R-:W-:Y:S02]  /*03f0*/  SHF.R.S32.HI R2, RZ, 0x3, R6.reuse ;  /* 0x00000003ff027819 */ /* 0x100fe40000011406 */
[----:B------:R-:W-:-:S02]  /*0400*/  SHF.R.S32.HI R11, RZ, 0x1f, R6 ;  /* 0x0000001fff0b7819 */ /* 0x000fc40000011406 */
[----:B------:R-:W-:Y:S02]  /*0410*/  SHF.R.S32.HI R6, RZ, 0x1f, R3 ;  /* 0x0000001fff067819 */ /* 0x000fe40000011403 */
[----:B0-----:R-:W-:Y:S02]  /*0420*/  I2FP.F32.U32 R10, UR8 ;  /* 0x00000008000a7c45 */ /* 0x001fe40008201000 */
[----:B------:R-:W-:Y:S02]  /*0430*/  LEA.HI R11, R11, R2, RZ, 0x2 ;  /* 0x000000020b0b7211 */ /* 0x000fe400078f10ff */
[----:B------:R-:W-:Y:S01]  /*0440*/  LEA.HI R6, R6, R3, RZ, 0x2 ;  /* 0x0000000306067211 */ /* 0x000fe200078f10ff */
[----:B------:R-:W-:Y:S01]  /*0450*/  FMUL R10, R10, UR4 ;  /* 0x000000040a0a7c20 */ /* 0x000fe20008400000 */
[----:B------:R-:W-:Y:S01]  /*0460*/  LOP3.LUT R11, R11, 0xfffffffc, RZ, 0xc0, !PT ;  /* 0xfffffffc0b0b7812 */ /* 0x000fe200078ec0ff */
[----:B------:R-:W-:Y:S01]  /*0470*/  VOTEU.ALL UP0, P0 ;  /* 0x00000000003f7886 */ /* 0x000fe20000000000 */
[----:B------:R-:W-:Y:S01]  /*0480*/  LOP3.LUT R6, R6, 0x3ffffffc, RZ, 0xc0, !PT ;  /* 0x3ffffffc06067812 */ /* 0x000fe200078ec0ff */
[----:B------:R-:W-:Y:S01]  /*0490*/  ULDC UR4, c[0x0][0x154] ;  /* 0x0000550000047ab9 */ /* 0x000fe20000000800 */
[----:B-1----:R-:W-:Y:S01]  /*04a0*/  I2FP.F32.U32 R13, R8 ;  /* 0x00000008000d7245 */ /* 0x002fe20000201000 */
[----:B------:R-:W0:Y:S01]  /*04b0*/  F2I.U32.TRUNC.NTZ R10, R10 ;  /* 0x0000000a000a7305 */ /* 0x000e22000020f000 */
[----:B------:R-:W-:Y:S01]  /*04c0*/  IMAD.IADD R11, R2, 0x1, -R11 ;  /* 0x00000001020b7824 */ /* 0x000fe200078e0a0b */
[----:B------:R-:W1:Y:S01]  /*04d0*/  @!UP0 S2UR UR7, SR_CgaCtaId ;  /* 0x00000000000789c3 */ /* 0x000e620000008800 */
[----:B------:R-:W-:-:S02]  /*04e0*/  IMAD.IADD R6, R3, 0x1, -R6 ;  /* 0x0000000103067824 */ /* 0x000fc400078e0a06 */
[----:B------:R-:W-:Y:S01]  /*04f0*/  FMUL R13, R13, UR4 ;  /* 0x000000040d0d7c20 */ /* 0x000fe20008400000 */
[----:B------:R-:W-:Y:S01]  /*0500*/  UMOV UR4, 0x20 ;  /* 0x0000002000047882 */ /* 0x000fe20000000000 */
[----:B------:R-:W-:Y:S01]  /*0510*/  @!UP0 UMOV UR6, 0x400 ;  /* 0x0000040000068882 */ /* 0x000fe20000000000 */
[----:B------:R-:W-:Y:S01]  /*0520*/  IMAD R6, R6, 0x4, R11 ;  /* 0x0000000406067824 */ /* 0x000fe200078e020b */
[----:B------:R-:W-:-:S04]  /*0530*/  @!UP0 UIADD3 UR4, -UR4, 0x100000, URZ ;  /* 0x0010000004048890 */ /* 0x000fc8000fffe13f */
[----:B------:R-:W-:Y:S02]  /*0540*/  @!UP0 USHF.L.U32 UR5, UR4, 0xb, URZ ;  /* 0x0000000b04058899 */ /* 0x000fe4000800063f */
[----:B------:R-:W-:Y:S01]  /*0550*/  @!UP0 USHF.L.U32 UR4, UR4, 0x1, URZ ;  /* 0x0000000104048899 */ /* 0x000fe2000800063f */
[----:B---3--:R-:W-:Y:S01]  /*0560*/  ISETP.EQ.U32.AND P2, PT, R14, 0x1, PT ;  /* 0x000000010e00780c */ /* 0x008fe20003f42070 */
[----:B------:R-:W3:Y:S01]  /*0570*/  LDC R11, c[0x0][0x148] ;  /* 0x00005200ff0b7b82 */ /* 0x000ee20000000800 */
[----:B------:R-:W5:Y:S01]  /*0580*/  F2I.U32.TRUNC.NTZ R13, R13 ;  /* 0x0000000d000d7305 */ /* 0x000f62000020f000 */
[----:B------:R-:W-:Y:S01]  /*0590*/  LEA.HI R2, R6, R6, RZ, 0x1 ;  /* 0x0000000606027211 */ /* 0x000fe200078f08ff */
[----:B------:R-:W-:Y:S01]  /*05a0*/  VOTEU.ALL UP1, P0 ;  /* 0x00000000003f7886 */ /* 0x000fe20000020000 */
[----:B0-----:R-:W-:Y:S02]  /*05b0*/  IMAD.MOV R15, RZ, RZ, -R10 ;  /* 0x000000ffff0f7224 */ /* 0x001fe400078e0a0a */
[----:B------:R-:W-:-:S02]  /*05c0*/  LOP3.LUT R3, R2, 0xfffffffe, RZ, 0xc0, !PT ;  /* 0xfffffffe02037812 */ /* 0x000fc400078ec0ff */
[----:B------:R-:W-:Y:S01]  /*05d0*/  SHF.R.S32.HI R2, RZ, 0x1f, R7 ;  /* 0x0000001fff027819 */ /* 0x000fe20000011407 */
[----:B--2---:R-:W-:Y:S02]  /*05e0*/  IMAD R10, R12, R15, UR8 ;  /* 0x000000080c0a7e24 */ /* 0x004fe4000f8e020f */
[----:B------:R-:W-:Y:S01]  /*05f0*/  IMAD.IADD R3, R6, 0x1, -R3 ;  /* 0x0000000106037824 */ /* 0x000fe200078e0a03 */
[----:B------:R-:W-:-:S04]  /*0600*/  LEA.HI R2, R2, R7, RZ, 0x2 ;  /* 0x0000000702027211 */ /* 0x000fc800078f10ff */
[----:B------:R-:W-:Y:S01]  /*0610*/  ISETP.NE.AND P4, PT, R3, R10, PT ;  /* 0x0000000a0300720c */ /* 0x000fe20003f85270 */
[----:B------:R-:W-:Y:S01]  /*0620*/  IMAD.SHL.U32 R3, R6, 0x4, RZ ;  /* 0x0000000406037824 */ /* 0x000fe200078e00ff */
[----:B------:R-:W-:Y:S01]  /*0630*/  LOP3.LUT R2, R2, 0xfffffffc, RZ, 0xc0, !PT ;  /* 0xfffffffc02027812 */ /* 0x000fe200078ec0ff */
[----:B-----5:R-:W-:Y:S01]  /*0640*/  IMAD.MOV R20, RZ, RZ, -R13 ;  /* 0x000000ffff147224 */ /* 0x020fe200078e0a0d */
[----:B-1----:R-:W-:Y:S02]  /*0650*/  @!UP0 ULEA UR6, UR7, UR6, 0x18 ;  /* 0x0000000607068291 */ /* 0x002fe4000f8ec03f */
[----:B------:R-:W-:Y:S01]  /*0660*/  LOP3.LUT R3, R6, 0xc, R3, 0x78, !PT ;  /* 0x0000000c06037812 */ /* 0x000fe200078e7803 */
[----:B------:R-:W-:Y:S01]  /*0670*/  IMAD.IADD R7, R7, 0x1, -R2 ;  /* 0x0000000107077824 */ /* 0x000fe200078e0a02 */
[----:B------:R-:W-:Y:S01]  /*0680*/  VOTEU.ALL UP0, P0 ;  /* 0x00000000003f7886 */ /* 0x000fe20000000000 */
[----:B---3--:R-:W-:Y:S01]  /*0690*/  IMAD R13, R11, R20, R8 ;  /* 0x000000140b0d7224 */ /* 0x008fe200078e0208 */
[----:B------:R-:W-:Y:S01]  /*06a0*/  LOP3.LUT P0, RZ, R5, 0x7, RZ, 0xc0, !PT ;  /* 0x0000000705ff7812 */ /* 0x000fe2000780c0ff */
[----:B------:R-:W-:Y:S01]  /*06b0*/  IMAD.MOV.U32 R6, RZ, RZ, 0x1 ;  /* 0x00000001ff067424 */ /* 0x000fe200078e00ff */
[----:B------:R-:W-:-:S02]  /*06c0*/  ISETP.NE.AND P1, PT, R7, 0x3, PT ;  /* 0x000000030700780c */ /* 0x000fc40003f25270 */
[----:B------:R-:W-:Y:S02]  /*06d0*/  @P4 LEA.HI R2, R3, R3, RZ, 0x1 ;  /* 0x0000000303024211 */ /* 0x000fe400078f08ff */
[----:B------:R-:W-:Y:S01]  /*06e0*/  ISETP.EQ.OR P1, PT, R7, RZ, !P1 ;  /* 0x000000ff0700720c */ /* 0x000fe20004f22670 */
[----:B------:R-:W0:Y:S02]  /*06f0*/  FENCE.VIEW.ASYNC.S ;  /* 0x00000000000073c6 */ /* 0x000e240000000000 */
[----:B0-----:R0:W1:Y:S01]  /*0700*/  @!UP0 SYNCS.EXCH.64 URZ, [UR6+0x50], UR4 ;  /* 0x00005004063f85b2 */ /* 0x0010620008000100 */
[----:B------:R-:W-:Y:S02]  /*0710*/  @P4 SHF.R.S32.HI R2, RZ, 0x1, R2 ;  /* 0x00000001ff024819 */ /* 0x000fe40000011402 */
[----:B------:R-:W-:Y:S02]  /*0720*/  ISETP.LT.U32.AND P0, PT, R3, 0x4, !P0 ;  /* 0x000000040300780c */ /* 0x000fe40004701070 */
[----:B------:R-:W-:-:S02]  /*0730*/  @P4 ISETP.NE.AND P5, PT, R2, R13, PT ;  /* 0x0000000d0200420c */ /* 0x000fc40003fa5270 */
[----:B------:R-:W-:Y:S02]  /*0740*/  ISETP.EQ.AND P1, PT, R4, RZ, P1 ;  /* 0x000000ff0400720c */ /* 0x000fe40000f22270 */
[----:B------:R-:W-:Y:S02]  /*0750*/  SEL R5, RZ, 0x1, !P0 ;  /* 0x00000001ff057807 */ /* 0x000fe40004000000 */
[----:B------:R-:W-:Y:S02]  /*0760*/  @P4 SEL R6, RZ, 0x1, P5 ;  /* 0x00000001ff064807 */ /* 0x000fe40002800000 */
[----:B------:R-:W-:Y:S02]  /*0770*/  SEL R2, RZ, 0x1, !P1 ;  /* 0x00000001ff027807 */ /* 0x000fe40004800000 */
[----:B------:R-:W-:Y:S01]  /*0780*/  LOP3.LUT R6, R6, R5, RZ, 0xc0, !PT ;  /* 0x0000000506067212 */ /* 0x000fe200078ec0ff */
[----:B------:R0:W2:Y:S01]  /*0790*/  @!UP1 SYNCS.EXCH.64 URZ, [UR6+0x58], UR4 ;  /* 0x00005804063f95b2 */ /* 0x0000a20008000100 */
[----:B------:R-:W-:Y:S01]  /*07a0*/  SEL R2, R2, 0x2, P6 ;  /* 0x0000000202027807 */ /* 0x000fe20003000000 */
[----:B------:R-:W-:Y:S01]  /*07b0*/  NOP ;  /* 0x0000000000007918 */ /* 0x000fe20000000000 */
[----:B------:R-:W-:Y:S05]  /*07c0*/  @!P2 BRA `(.L_x_3) ;  /* 0x000000000008a947 */ /* 0x000fea0003800000 */
[----:B-12-4-:R-:W-:Y:S01]  /*07d0*/  UCGABAR_ARV ;  /* 0x00000000000079c7 */ /* 0x016fe20008000000 */
[----:B------:R-:W-:Y:S05]  /*07e0*/  BRA `(.L_x_4) ;  /* 0x0000000000047947 */ /* 0x000fea0003800000 */
.L_x_3:
[----:B-12-4-:R-:W-:Y:S01]  /*07f0*/  NOP ;  /* 0x0000000000007918 */ /* 0x016fe20000000000 */
.L_x_4:
[----:B------:R-:W1:Y:S01]  /*0800*/  LDC R4, c[0x0][0x65c] ;  /* 0x00019700ff047b82 */ /* 0x000e620000000800 */
[----:B------:R-:W-:Y:S01]  /*0810*/  IMAD.MOV.U32 R5, RZ, RZ, RZ ;  /* 0x000000ffff057224 */ /* 0x000fe200078e00ff */
[----:B-1----:R-:W-:Y:S01]  /*0820*/  ISETP.NE.AND P4, PT, R4, 0x1, PT ;  /* 0x000000010400780c */ /* 0x002fe20003f85270 */
[----:B------:R-:W-:-:S12]  /*0830*/  IMAD.U32 R4, RZ, RZ, UR8 ;  /* 0x00000008ff047e24 */ /* 0x000fd8000f8e00ff */
[----:B------:R-:W1:Y:S01]  /*0840*/  @P4 LDC R15, c[0x0][0x10] ;  /* 0x00000400ff0f4b82 */ /* 0x000e620000000800 */
[----:B------:R-:W-:Y:S02]  /*0850*/  @P4 IMAD.MOV.U32 R9, RZ, RZ, RZ ;  /* 0x000000ffff094224 */ /* 0x000fe400078e00ff */
[----:B------:R-:W-:-:S05]  /*0860*/  @P4 IMAD.MOV.U32 R17, RZ, RZ, RZ ;  /* 0x000000ffff114224 */ /* 0x000fca00078e00ff */
[----:B------:R-:W2:Y:S01]  /*0870*/  @!P4 LDC R13, c[0x0][0xc] ;  /* 0x00000300ff0dcb82 */ /* 0x000ea20000000800 */
[----:B-1----:R-:W-:-:S04]  /*0880*/  @P4 IMAD.WIDE.U32 R14, R15, UR8, R8 ;  /* 0x000000080f0e4c25 */ /* 0x002fc8000f8e0008 */
[----:B--2---:R-:W-:-:S04]  /*0890*/  @!P4 IMAD.WIDE.U32 R12, R8, R13, R4 ;  /* 0x0000000d080cc225 */ /* 0x004fc800078e0004 */
[----:B------:R-:W-:Y:S02]  /*08a0*/  @P4 IMAD.MOV.U32 R4, RZ, RZ, R14 ;  /* 0x000000ffff044224 */ /* 0x000fe400078e000e */
[----:B------:R-:W-:Y:S02]  /*08b0*/  @P4 IMAD.IADD R5, R15, 0x1, R17 ;  /* 0x000000010f054824 */ /* 0x000fe400078e0211 */
[----:B------:R-:W-:Y:S02]  /*08c0*/  @!P4 IMAD.MOV.U32 R4, RZ, RZ, R12 ;  /* 0x000000ffff04c224 */ /* 0x000fe400078e000c */
[----:B------:R-:W-:Y:S01]  /*08d0*/  @!P4 IMAD.MOV.U32 R5, RZ, RZ, R13 ;  /* 0x000000ffff05c224 */ /* 0x000fe200078e000d */
[----:B------:R-:W-:Y:S06]  /*08e0*/  @!P2 BRA `(.L_x_5) ;  /* 0x00000000000ca947 */ /* 0x000fec0003800000 */
[----:B------:R-:W-:Y:S01]  /*08f0*/  UCGABAR_WAIT ;  /* 0x0000000000007dc7 */ /* 0x000fe20008000000 */
[----:B------:R-:W-:Y:S01]  /*0900*/  CCTL.IVALL ;  /* 0x00000000ff00798f */ /* 0x000fe20002000000 */
[----:B------:R-:W-:Y:S05]  /*0910*/  BRA `(.L_x_6) ;  /* 0x0000000000047947 */ /* 0x000fea0003800000 */
.L_x_5:
[----:B------:R-:W-:Y:S06]  /*0920*/  BAR.SYNC.DEFER_BLOCKING 0x0 ;  /* 0x0000000000007b1d */ /* 0x000fec0000010000 */
.L_x_6:
[----:B------:R-:W-:Y:S05]  /*0930*/  @!P3 BRA `(.L_x_7) ;  /* 0x0000004c0054b947 */ /* 0x000fea0003800000 */
[----:B------:R-:W-:-:S13]  /*0940*/  ISETP.GT.U32.AND P0, PT, R16, 0x1, PT ;  /* 0x000000011000780c */ /* 0x000fda0003f04070 */
[----:B0-----:R-:W-:Y:S05]  /*0950*/  @P0 EXIT ;  /* 0x000000000000094d */ /* 0x001fea0003800000 */
[----:B------:R-:W-:Y:S01]  /*0960*/  ULDC.64 UR4, c[0x0][0x650] ;  /* 0x0001940000047ab9 */ /* 0x000fe20000000a00 */
[----:B------:R-:W-:Y:S01]  /*0970*/  PRMT R15, RZ, 0x7610, R15 ;  /* 0x00007610ff0f7816 */ /* 0x000fe2000000000f */
[----:B------:R-:W-:Y:S01]  /*0980*/  IMAD.MOV.U32 R71, RZ, RZ, -0x1 ;  /* 0xffffffffff477424 */ /* 0x000fe200078e00ff */
[----:B------:R-:W-:Y:S01]  /*0990*/  ISETP.GE.U32.AND P0, PT, R4, UR4, PT ;  /* 0x0000000404007c0c */ /* 0x000fe2000bf06070 */
[----:B------:R-:W-:Y:S02]  /*09a0*/  IMAD.MOV.U32 R72, RZ, RZ, -0x1 ;  /* 0xffffffffff487424 */ /* 0x000fe400078e00ff */
[----:B------:R-:W-:Y:S01]  /*09b0*/  IMAD.MOV.U32 R14, RZ, RZ, -0x1 ;  /* 0xffffffffff0e7424 */ /* 0x000fe200078e00ff */
[----:B------:R-:W-:-:S13]  /*09c0*/  ISETP.GE.U32.AND.EX P0, PT, R5, UR5, PT, P0 ;  /* 0x0000000505007c0c */ /* 0x000fda000bf06100 */
[----:B------:R-:W-:Y:S05]  /*09d0*/  @P0 BRA `(.L_x_8) ;  /* 0x0000000400280947 */ /* 0x000fea0003800000 */
[----:B------:R-:W0:Y:S01]  /*09e0*/  LDC.64 R22, c[0x0][0x628] ;  /* 0x00018a00ff167b82 */ /* 0x000e220000000a00 */
[----:B------:R-:W-:Y:S02]  /*09f0*/  IMAD.MOV.U32 R12, RZ, RZ, R4 ;  /* 0x000000ffff0c7224 */ /* 0x000fe400078e0004 */
[----:B------:R-:W-:-:S05]  /*0a00*/  IMAD.MOV.U32 R13, RZ, RZ, R5 ;  /* 0x000000ffff0d7224 */ /* 0x000fca00078e0005 */
[----:B------:R-:W1:Y:S08]  /*0a10*/  LDC R18, c[0x0][0x630] ;  /* 0x00018c00ff127b82 */ /* 0x000e700000000800 */
[----:B------:R-:W2:Y:S01]  /*0a20*/  LDC.64 R24, c[0x0][0x620] ;  /* 0x00018800ff187b82 */ /* 0x000ea20000000a00 */
[----:B0-----:R-:W-:-:S04]  /*0a30*/  ISETP.NE.U32.AND P0, PT, R22, RZ, PT ;  /* 0x000000ff1600720c */ /* 0x001fc80003f05070 */
[----:B------:R-:W-:-:S13]  /*0a40*/  ISETP.NE.AND.EX P0, PT, R23, RZ, PT, P0 ;  /* 0x000000ff1700720c */ /* 0x000fda0003f05300 */
[----:B-12---:R-:W-:Y:S05]  /*0a50*/  @!P0 BRA `(.L_x_9) ;  /* 0x0000000000288947 */ /* 0x006fea0003800000 */
[----:B------:R-:W0:Y:S02]  /*0a60*/  LDC R7, c[0x0][0x634] ;  /* 0x00018d00ff077b82 */ /* 0x000e240000000800 */
[----:B0-----:R-:W-:-:S05]  /*0a70*/  IADD3 R7, P0, R4, R7, RZ ;  /* 0x0000000704077210 */ /* 0x001fca0007f1e0ff */
[----:B------:R-:W-:-:S04]  /*0a80*/  IMAD.X R19, RZ, RZ, R5, P0 ;  /* 0x000000ffff137224 */ /* 0x000fc800000e0605 */
[----:B------:R-:W-:-:S04]  /*0a90*/  IMAD.WIDE.U32 R12, R19, R22, RZ ;  /* 0x00000016130c7225 */ /* 0x000fc800078e00ff */
[----:B------:R-:W-:-:S04]  /*0aa0*/  IMAD.WIDE.U32 R14, P0, R7, R23, R12 ;  /* 0x00000017070e7225 */ /* 0x000fc8000780000c */
[----:B------:R-:W-:-:S04]  /*0ab0*/  IMAD.WIDE.U32 R12, R7, R22, RZ ;  /* 0x00000016070c7225 */ /* 0x000fc800078e00ff */
[----:B------:R-:W-:Y:S01]  /*0ac0*/  IMAD.X R17, RZ, RZ, RZ, P0 ;  /* 0x000000ffff117224 */ /* 0x000fe200000e06ff */
[----:B------:R-:W-:Y:S01]  /*0ad0*/  IADD3 RZ, P0, R13, R14, RZ ;  /* 0x0000000e0dff7210 */ /* 0x000fe20007f1e0ff */
[----:B------:R-:W-:-:S04]  /*0ae0*/  IMAD.MOV.U32 R16, RZ, RZ, R15 ;  /* 0x000000ffff107224 */ /* 0x000fc800078e000f */
[----:B------:R-:W-:-:S08]  /*0af0*/  IMAD.WIDE.U32.X R12, R19, R23, R16, P0 ;  /* 0x00000017130c7225 */ /* 0x000fd000000e0410 */
.L_x_9:
[----:B------:R-:W0:Y:S01]  /*0b00*/  LDC.64 R28, c[0x0][0x640] ;  /* 0x00019000ff1c7b82 */ /* 0x000e220000000a00 */
[--C-:B------:R-:W-:Y:S01]  /*0b10*/  SHF.R.U64 R27, R12, R18, R13.reuse ;  /* 0x000000120c1b7219 */ /* 0x100fe2000000120d */
[----:B------:R-:W-:Y:S01]  /*0b20*/  IMAD R31, R11, R20, R8 ;  /* 0x000000140b1f7224 */ /* 0x000fe200078e0208 */
[----:B------:R-:W-:Y:S01]  /*0b30*/  SHF.R.U32.HI R7, RZ, R18, R13 ;  /* 0x00000012ff077219 */ /* 0x000fe2000001160d */
[----:B------:R-:W-:Y:S01]  /*0b40*/  IMAD.MOV.U32 R23, RZ, RZ, 0x1 ;  /* 0x00000001ff177424 */ /* 0x000fe200078e00ff */
[----:B------:R-:W-:-:S03]  /*0b50*/  IADD3 R9, P0, RZ, -R27, RZ ;  /* 0x8000001bff097210 */ /* 0x000fc60007f1e0ff */
[----:B------:R-:W1:Y:S02]  /*0b60*/  LDC R22, c[0x0][0x618] ;  /* 0x00018600ff167b82 */ /* 0x000e640000000800 */
[----:B------:R-:W-:Y:S02]  /*0b70*/  IMAD.X R7, RZ, RZ, ~R7, P0 ;  /* 0x000000ffff077224 */ /* 0x000fe400000e0e07 */
[----:B------:R-:W-:-:S04]  /*0b80*/  IMAD.WIDE.U32 R12, R9, R24, R4 ;  /* 0x00000018090c7225 */ /* 0x000fc800078e0004 */
[----:B------:R-:W2:Y:S01]  /*0b90*/  LDC R18, c[0x0][0x608] ;  /* 0x00018200ff127b82 */ /* 0x000ea20000000800 */
[----:B------:R-:W-:Y:S02]  /*0ba0*/  IMAD R14, R7, R24, RZ ;  /* 0x00000018070e7224 */ /* 0x000fe400078e02ff */
[----:B------:R-:W-:Y:S02]  /*0bb0*/  IMAD.MOV.U32 R7, RZ, RZ, -0x1 ;  /* 0xffffffffff077424 */ /* 0x000fe400078e00ff */
[----:B------:R-:W-:-:S03]  /*0bc0*/  IMAD R9, R9, R25, R14 ;  /* 0x0000001909097224 */ /* 0x000fc600078e020e */
[----:B------:R-:W3:Y:S01]  /*0bd0*/  LDC R26, c[0x0][0x658] ;  /* 0x00019600ff1a7b82 */ /* 0x000ee20000000800 */
[----:B------:R-:W-:Y:S01]  /*0be0*/  IMAD.IADD R9, R13, 0x1, R9 ;  /* 0x000000010d097824 */ /* 0x000fe200078e0209 */
[----:B0-----:R-:W-:-:S04]  /*0bf0*/  ISETP.NE.U32.AND P0, PT, R28, RZ, PT ;  /* 0x000000ff1c00720c */ /* 0x001fc80003f05070 */
[----:B------:R-:W-:Y:S02]  /*0c00*/  ISETP.NE.AND.EX P0, PT, R29, RZ, PT, P0 ;  /* 0x000000ff1d00720c */ /* 0x000fe40003f05300 */
[----:B------:R-:W0:Y:S01]  /*0c10*/  LDC R24, c[0x0][0x600] ;  /* 0x00018000ff187b82 */ /* 0x000e220000000800 */
[-CC-:B-1----:R-:W-:Y:S02]  /*0c20*/  SHF.R.U64 R16, R12, R22.reuse, R9.reuse ;  /* 0x000000160c107219 */ /* 0x182fe40000001209 */
[----:B------:R-:W-:-:S05]  /*0c30*/  SHF.R.U32.HI R9, RZ, R22, R9 ;  /* 0x00000016ff097219 */ /* 0x000fca0000011609 */
[----:B------:R-:W1:Y:S01]  /*0c40*/  LDC R19, c[0x0][0x648] ;  /* 0x00019200ff137b82 */ /* 0x000e620000000800 */
[-CC-:B--2---:R-:W-:Y:S02]  /*0c50*/  SHF.R.U64 R22, R16, R18.reuse, R9.reuse ;  /* 0x0000001210167219 */ /* 0x184fe40000001209 */
[----:B------:R-:W-:-:S05]  /*0c60*/  SHF.R.U32.HI R9, RZ, R18, R9 ;  /* 0x00000012ff097219 */ /* 0x000fca0000011609 */
[----:B------:R-:W2:Y:S01]  /*0c70*/  LDC R21, c[0x0][0x638] ;  /* 0x00018e00ff157b82 */ /* 0x000ea20000000800 */
[-CC-:B---3--:R-:W-:Y:S02]  /*0c80*/  SHF.R.U64 R18, R22, R26.reuse, R9.reuse ;  /* 0x0000001a16127219 */ /* 0x188fe40000001209 */
[-C--:B------:R-:W-:Y:S02]  /*0c90*/  SHF.L.U32 R7, R7, R26.reuse, RZ ;  /* 0x0000001a07077219 */ /* 0x080fe400000006ff */
[----:B------:R-:W-:Y:S01]  /*0ca0*/  SHF.R.U32.HI R9, RZ, R26, R9 ;  /* 0x0000001aff097219 */ /* 0x000fe20000011609 */
[----:B------:R-:W-:Y:S01]  /*0cb0*/  IMAD.MOV.U32 R8, RZ, RZ, R18 ;  /* 0x000000ffff087224 */ /* 0x000fe200078e0012 */
[----:B------:R-:W-:Y:S01]  /*0cc0*/  LOP3.LUT R11, RZ, R7, RZ, 0x33, !PT ;  /* 0x00000007ff0b7212 */ /* 0x000fe200078e33ff */
[----:B------:R-:W3:Y:S01]  /*0cd0*/  LDC R25, c[0x0][0x610] ;  /* 0x00018400ff197b82 */ /* 0x000ee20000000800 */
[----:B------:R-:W-:Y:S05]  /*0ce0*/  @!P0 BRA `(.L_x_10) ;  /* 0x0000000000288947 */ /* 0x000fea0003800000 */
[----:B------:R-:W4:Y:S02]  /*0cf0*/  LDC R7, c[0x0][0x64c] ;  /* 0x00019300ff077b82 */ /* 0x000f240000000800 */
[----:B----4-:R-:W-:-:S05]  /*0d00*/  IADD3 R7, P0, R18, R7, RZ ;  /* 0x0000000712077210 */ /* 0x010fca0007f1e0ff */
        /* <DEDUP_REMOVED lines=8> */
.L_x_10:
[----:B-1----:R-:W-:Y:S01]  /*0d90*/  SHF.R.U64 R9, R8, R19, R9 ;  /* 0x0000001308097219 */ /* 0x002fe20000001209 */
[----:B------:R-:W-:Y:S01]  /*0da0*/  IMAD.MOV.U32 R15, RZ, RZ, 0x1 ;  /* 0x00000001ff0f7424 */ /* 0x000fe200078e00ff */
[----:B------:R-:W-:Y:S01]  /*0db0*/  LOP3.LUT R8, R22, R11, RZ, 0xc0, !PT ;  /* 0x0000000b16087212 */ /* 0x000fe200078ec0ff */
[----:B0-----:R-:W-:Y:S01]  /*0dc0*/  VIADD R11, R24, 0xffffffff ;  /* 0xffffffff180b7836 */ /* 0x001fe20000000000 */
[----:B------:R-:W-:Y:S01]  /*0dd0*/  SHF.L.U32 R7, R23, R26, RZ ;  /* 0x0000001a17077219 */ /* 0x000fe200000006ff */
[----:B------:R-:W-:Y:S01]  /*0de0*/  IMAD.MOV R12, RZ, RZ, -R9 ;  /* 0x000000ffff0c7224 */ /* 0x000fe200078e0a09 */
[----:B------:R-:W-:Y:S01]  /*0df0*/  SEL R10, R10, R31, !P4 ;  /* 0x0000001f0a0a7207 */ /* 0x000fe20006000000 */
[----:B------:R-:W-:Y:S01]  /*0e00*/  IMAD.MOV.U32 R14, RZ, RZ, R27 ;  /* 0x000000ffff0e7224 */ /* 0x000fe200078e001b */
[----:B------:R-:W-:Y:S01]  /*0e10*/  LOP3.LUT R11, R16, R11, RZ, 0xc0, !PT ;  /* 0x0000000b100b7212 */ /* 0x000fe200078ec0ff */
[----:B------:R-:W-:Y:S02]  /*0e20*/  IMAD R9, R7, R9, R8 ;  /* 0x0000000907097224 */ /* 0x000fe400078e0208 */
[----:B--2---:R-:W-:-:S02]  /*0e30*/  IMAD R7, R12, R21, R18 ;  /* 0x000000150c077224 */ /* 0x004fc400078e0212 */
[----:B---3--:R-:W-:Y:S02]  /*0e40*/  IMAD R10, R9, R25, R10 ;  /* 0x00000019090a7224 */ /* 0x008fe400078e020a */
[----:B------:R-:W-:-:S05]  /*0e50*/  IMAD R7, R7, R24, R11 ;  /* 0x0000001807077224 */ /* 0x000fca00078e020b */
[----:B------:R-:W-:Y:S02]  /*0e60*/  SEL R72, R7, R10, !P4 ;  /* 0x0000000a07487207 */ /* 0x000fe40006000000 */
[----:B------:R-:W-:-:S07]  /*0e70*/  SEL R71, R10, R7, !P4 ;  /* 0x000000070a477207 */ /* 0x000fce0006000000 */
.L_x_8:
[----:B------:R-:W-:-:S08]  /*0e80*/  NOP ;  /* 0x0000000000007918 */ /* 0x000fd00000000000 */
[----:B------:R-:W0:Y:S02]  /*0e90*/  USETMAXREG.TRY_ALLOC.CTAPOOL UP0, 0xe8 ;  /* 0x000000e8000079c8 */ /* 0x000e240008000600 */
[----:B0-----:R-:W-:-:S13]  /*0ea0*/  PLOP3.LUT P0, PT, PT, PT, UP0, 0x80, 0x0 ;  /* 0x000000000000781c */ /* 0x001fda0003f0f008 */
[----:B------:R-:W-:Y:S05]  /*0eb0*/  @!P0 BRA `(.L_x_8) ;  /* 0xfffffffc00f08947 */ /* 0x000fea000383ffff */
[----:B------:R-:W-:Y:S01]  /*0ec0*/  ULDC.64 UR4, c[0x0][0x598] ;  /* 0x0001660000047ab9 */ /* 0x000fe20000000a00 */
[----:B------:R-:W-:Y:S01]  /*0ed0*/  ULDC.64 UR16, c[0x0][0x208] ;  /* 0x0000820000107ab9 */ /* 0x000fe20000000a00 */
[----:B------:R-:W-:-:S04]  /*0ee0*/  ISETP.NE.U32.AND P0, PT, RZ, UR4, PT ;  /* 0x00000004ff007c0c */ /* 0x000fc8000bf05070 */
[----:B------:R-:W-:-:S13]  /*0ef0*/  ISETP.NE.AND.EX P0, PT, RZ, UR5, PT, P0 ;  /* 0x00000005ff007c0c */ /* 0x000fda000bf05300 */
[----:B------:R-:W-:Y:S05]  /*0f00*/  @!P0 BRA `(.L_x_11) ;  /* 0x00000000001c8947 */ /* 0x000fea0003800000 */
[----:B------:R-:W0:Y:S02]  /*0f10*/  LDC.64 R8, c[0x0][0x598] ;  /* 0x00016600ff087b82 */ /* 0x000e240000000a00 */
[----:B0-----:R-:W2:Y:S02]  /*0f20*/  LDG.E.64 R8, desc[UR16][R8.64] ;  /* 0x0000001008087981 */ /* 0x001ea4000c1e1b00 */
[----:B--2---:R-:W-:-:S04]  /*0f30*/  ISETP.NE.U32.AND P0, PT, R8, RZ, PT ;  /* 0x000000ff0800720c */ /* 0x004fc80003f05070 */
[----:B------:R-:W-:-:S13]  /*0f40*/  ISETP.NE.AND.EX P0, PT, R9, RZ, PT, P0 ;  /* 0x000000ff0900720c */ /* 0x000fda0003f05300 */
[----:B------:R-:W-:Y:S05]  /*0f50*/  @!P0 BRA `(.L_x_11) ;  /* 0x0000000000088947 */ /* 0x000fea0003800000 */
[----:B------:R0:W5:Y:S01]  /*0f60*/  LD.E R7, desc[UR16][R8.64] ;  /* 0x0000001008077980 */ /* 0x000162000c101900 */
[----:B------:R-:W-:Y:S05]  /*0f70*/  BRA `(.L_x_12) ;  /* 0x0000000000207947 */ /* 0x000fea0003800000 */
.L_x_11:
[----:B------:R-:W-:Y:S02]  /*0f80*/  ULDC.64 UR4, c[0x0][0x588] ;  /* 0x0001620000047ab9 */ /* 0x000fe40000000a00 */
[----:B------:R-:W-:-:S04]  /*0f90*/  ISETP.NE.U32.AND P0, PT, RZ, UR4, PT ;  /* 0x00000004ff007c0c */ /* 0x000fc8000bf05070 */
[----:B------:R-:W-:-:S13]  /*0fa0*/  ISETP.NE.AND.EX P0, PT, RZ, UR5, PT, P0 ;  /* 0x00000005ff007c0c */ /* 0x000fda000bf05300 */
[----:B------:R-:W-:Y:S05]  /*0fb0*/  @!P0 BRA `(.L_x_13) ;  /* 0x00000000000c8947 */ /* 0x000fea0003800000 */
[----:B------:R-:W0:Y:S02]  /*0fc0*/  LDC.64 R8, c[0x0][0x588] ;  /* 0x00016200ff087b82 */ /* 0x000e240000000a00 */
[----:B0-----:R1:W5:Y:S01]  /*0fd0*/  LDG.E R7, desc[UR16][R8.64] ;  /* 0x0000001008077981 */ /* 0x001362000c1e1900 */
[----:B------:R-:W-:Y:S05]  /*0fe0*/  BRA `(.L_x_12) ;  /* 0x0000000000047947 */ /* 0x000fea0003800000 */
.L_x_13:
[----:B------:R-:W2:Y:S02]  /*0ff0*/  LDC R7, c[0x0][0x580] ;  /* 0x00016000ff077b82 */ /* 0x000ea40000000800 */
.L_x_12:
[----:B------:R-:W-:Y:S02]  /*1000*/  ULDC.64 UR4, c[0x0][0x5a0] ;  /* 0x0001680000047ab9 */ /* 0x000fe40000000a00 */
[----:B------:R-:W-:-:S04]  /*1010*/  ISETP.NE.U32.AND P0, PT, RZ, UR4, PT ;  /* 0x00000004ff007c0c */ /* 0x000fc8000bf05070 */
[----:B------:R-:W-:-:S13]  /*1020*/  ISETP.NE.AND.EX P0, PT, RZ, UR5, PT, P0 ;  /* 0x00000005ff007c0c */ /* 0x000fda000bf05300 */
[----:B------:R-:W-:Y:S05]  /*1030*/  @!P0 BRA `(.L_x_14) ;  /* 0x00000000001c8947 */ /* 0x000fea0003800000 */
[----:B01----:R-:W0:Y:S02]  /*1040*/  LDC.64 R8, c[0x0][0x5a0] ;  /* 0x00016800ff087b82 */ /* 0x003e240000000a00 */
[----:B0-----:R-:W3:Y:S02]  /*1050*/  LDG.E.64 R8, desc[UR16][R8.64] ;  /* 0x0000001008087981 */ /* 0x001ee4000c1e1b00 */
[----:B---3--:R-:W-:-:S04]  /*1060*/  ISETP.NE.U32.AND P0, PT, R8, RZ, PT ;  /* 0x000000ff0800720c */ /* 0x008fc80003f05070 */
[----:B------:R-:W-:-:S13]  /*1070*/  ISETP.NE.AND.EX P0, PT, R9, RZ, PT, P0 ;  /* 0x000000ff0900720c */ /* 0x000fda0003f05300 */
[----:B------:R-:W-:Y:S05]  /*1080*/  @!P0 BRA `(.L_x_14) ;  /* 0x0000000000088947 */ /* 0x000fea0003800000 */
[----:B------:R0:W5:Y:S01]  /*1090*/  LD.E R12, desc[UR16][R8.64] ;  /* 0x00000010080c7980 */ /* 0x000162000c101900 */
[----:B------:R-:W-:Y:S05]  /*10a0*/  BRA `(.L_x_15) ;  /* 0x0000000000207947 */ /* 0x000fea0003800000 */
.L_x_14:
[----:B------:R-:W-:Y:S02]  /*10b0*/  ULDC.64 UR4, c[0x0][0x590] ;  /* 0x0001640000047ab9 */ /* 0x000fe40000000a00 */
[----:B------:R-:W-:-:S04]  /*10c0*/  ISETP.NE.U32.AND P0, PT, RZ, UR4, PT ;  /* 0x00000004ff007c0c */ /* 0x000fc8000bf05070 */
[----:B------:R-:W-:-:S13]  /*10d0*/  ISETP.NE.AND.EX P0, PT, RZ, UR5, PT, P0 ;  /* 0x00000005ff007c0c */ /* 0x000fda000bf05300 */
[----:B------:R-:W-:Y:S05]  /*10e0*/  @!P0 BRA `(.L_x_16) ;  /* 0x00000000000c8947 */ /* 0x000fea0003800000 */
[----:B------:R-:W3:Y:S02]  /*10f0*/  LDC.64 R12, c[0x0][0x590] ;  /* 0x00016400ff0c7b82 */ /* 0x000ee40000000a00 */
[----:B---3--:R3:W5:Y:S01]  /*1100*/  LDG.E R12, desc[UR16][R12.64] ;  /* 0x000000100c0c7981 */ /* 0x008762000c1e1900 */
[----:B------:R-:W-:Y:S05]  /*1110*/  BRA `(.L_x_15) ;  /* 0x0000000000047947 */ /* 0x000fea0003800000 */
.L_x_16:
[----:B------:R-:W4:Y:S02]  /*1120*/  LDC R12, c[0x0][0x584] ;  /* 0x00016100ff0c7b82 */ /* 0x000f240000000800 */
.L_x_15:
[----:B------:R-:W-:-:S13]  /*1130*/  LOP3.LUT P0, RZ, R15, 0xff, RZ, 0xc0, !PT ;  /* 0x000000ff0fff7812 */ /* 0x000fda000780c0ff */
[----:B------:R-:W-:Y:S05]  /*1140*/  @!P0 EXIT ;  /* 0x000000000000894d */ /* 0x000fea0003800000 */
[----:B------:R-:W-:Y:S01]  /*1150*/  ULDC UR4, c[0x0][0x28c] ;  /* 0x0000a30000047ab9 */ /* 0x000fe20000000800 */
[----:B------:R-:W-:Y:S01]  /*1160*/  LOP3.LUT R81, R2, 0x1, RZ, 0xfc, !PT ;  /* 0x0000000102517812 */ /* 0x000fe200078efcff */
[----:B------:R-:W-:-:S04]  /*1170*/  UIADD3 UR4, UR4, 0x7f, URZ ;  /* 0x0000007f04047890 */ /* 0x000fc8000fffe03f */
[----:B------:R-:W-:-:S04]  /*1180*/  USHF.R.S32.HI UR5, URZ, 0x1f, UR4 ;  /* 0x0000001f3f057899 */ /* 0x000fc80008011404 */
[----:B------:R-:W-:-:S03]  /*1190*/  ULEA.HI UR5, UR5, UR4, URZ, 0x7 ;  /* 0x0000000405057291 */ /* 0x000fc6000f8f383f */
[----:B------:R-:W-:Y:S01]  /*11a0*/  UMOV UR4, URZ ;  /* 0x0000003f00047c82 */ /* 0x000fe20008000000 */
[----:B------:R-:W-:-:S03]  /*11b0*/  USHF.R.S32.HI UR9, URZ, 0x7, UR5 ;  /* 0x000000073f097899 */ /* 0x000fc60008011405 */
[----:B------:R-:W-:-:S09]  /*11c0*/  UMOV UR5, URZ ;  /* 0x0000003f00057c82 */ /* 0x000fd20008000000 */
.L_x_105:
[----:B01----:R-:W-:Y:S01]  /*11d0*/  LOP3.LUT R8, R0, 0x80, RZ, 0xc0, !PT ;  /* 0x0000008000087812 */ /* 0x003fe200078ec0ff */
[----:B------:R-:W0:Y:S01]  /*11e0*/  S2UR UR13, SR_CgaCtaId ;  /* 0x00000000000d79c3 */ /* 0x000e220000008800 */
[----:B------:R-:W-:Y:S01]  /*11f0*/  UMOV UR12, 0x400 ;  /* 0x00000400000c7882 */ /* 0x000fe20000000000 */
[----:B------:R-:W-:Y:S01]  /*1200*/  UMOV UR6, URZ ;  /* 0x0000003f00067c82 */ /* 0x000fe20008000000 */
[----:B------:R-:W-:Y:S01]  /*1210*/  SHF.R.U32.HI R8, RZ, 0x7, R8 ;  /* 0x00000007ff087819 */ /* 0x000fe20000011608 */
[----:B------:R-:W-:Y:S01]  /*1220*/  UMOV UR7, URZ ;  /* 0x0000003f00077c82 */ /* 0x000fe20008000000 */
[----:B------:R-:W-:Y:S01]  /*1230*/  UMOV UR18, UR5 ;  /* 0x0000000500127c82 */ /* 0x000fe20008000000 */
[----:B------:R-:W-:Y:S01]  /*1240*/  CS2R R16, SRZ ;  /* 0x0000000000107805 */ /* 0x000fe2000001ff00 */
[----:B---3--:R-:W-:Y:S01]  /*1250*/  IMAD.MOV.U32 R13, RZ, RZ, RZ ;  /* 0x000000ffff0d7224 */ /* 0x008fe200078e00ff */
[----:B------:R-:W1:Y:S01]  /*1260*/  LDC R9, c[0x0][0x28c] ;  /* 0x0000a300ff097b82 */ /* 0x000e620000000800 */
[----:B------:R-:W3:Y:S01]  /*1270*/  SHFL.IDX PT, R8, R8, RZ, 0x1f ;  /* 0x00001fff08087589 */ /* 0x000ee200000e0000 */
[----:B------:R-:W-:-:S02]  /*1280*/  CS2R R18, SRZ ;  /* 0x0000000000127805 */ /* 0x000fc4000001ff00 */
[----:B------:R-:W-:Y:S02]  /*1290*/  CS2R R20, SRZ ;  /* 0x0000000000147805 */ /* 0x000fe4000001ff00 */
[----:B------:R-:W-:Y:S02]  /*12a0*/  CS2R R22, SRZ ;  /* 0x0000000000167805 */ /* 0x000fe4000001ff00 */
[----:B------:R-:W-:Y:S02]  /*12b0*/  CS2R R56, SRZ ;  /* 0x0000000000387805 */ /* 0x000fe4000001ff00 */
[----:B------:R-:W-:Y:S02]  /*12c0*/  CS2R R58, SRZ ;  /* 0x00000000003a7805 */ /* 0x000fe4000001ff00 */
[----:B------:R-:W-:Y:S02]  /*12d0*/  CS2R R60, SRZ ;  /* 0x00000000003c7805 */ /* 0x000fe4000001ff00 */
[----:B------:R-:W-:-:S02]  /*12e0*/  CS2R R62, SRZ ;  /* 0x00000000003e7805 */ /* 0x000fc4000001ff00 */
[----:B------:R-:W-:Y:S02]  /*12f0*/  CS2R R64, SRZ ;  /* 0x0000000000407805 */ /* 0x000fe4000001ff00 */
[----:B------:R-:W-:Y:S02]  /*1300*/  CS2R R66, SRZ ;  /* 0x0000000000427805 */ /* 0x000fe4000001ff00 */
[----:B------:R-:W-:Y:S01]  /*1310*/  CS2R R68, SRZ ;  /* 0x0000000000447805 */ /* 0x000fe2000001ff00 */
[----:B------:R-:W-:Y:S01]  /*1320*/  IMAD.MOV.U32 R70, RZ, RZ, RZ ;  /* 0x000000ffff467224 */ /* 0x000fe200078e00ff */
[----:B------:R-:W-:Y:S01]  /*1330*/  CS2R R74, SRZ ;  /* 0x00000000004a7805 */ /* 0x000fe2000001ff00 */
[----:B------:R-:W-:Y:S01]  /*1340*/  IMAD.MOV.U32 R73, RZ, RZ, RZ ;  /* 0x000000ffff497224 */ /* 0x000fe200078e00ff */
[----:B------:R-:W-:Y:S02]  /*1350*/  CS2R R76, SRZ ;  /* 0x00000000004c7805 */ /* 0x000fe4000001ff00 */
[----:B------:R-:W-:Y:S01]  /*1360*/  CS2R R78, SRZ ;  /* 0x00000000004e7805 */ /* 0x000fe2000001ff00 */
[----:B------:R-:W-:Y:S01]  /*1370*/  IMAD.MOV.U32 R80, RZ, RZ, RZ ;  /* 0x000000ffff507224 */ /* 0x000fe200078e00ff */
[----:B----4-:R-:W-:Y:S01]  /*1380*/  CS2R R24, SRZ ;  /* 0x0000000000187805 */ /* 0x010fe2000001ff00 */
[----:B------:R-:W-:Y:S01]  /*1390*/  IMAD.U32 R15, RZ, RZ, UR4 ;  /* 0x00000004ff0f7e24 */ /* 0x000fe2000f8e00ff */
[----:B------:R-:W-:-:S02]  /*13a0*/  CS2R R26, SRZ ;  /* 0x00000000001a7805 */ /* 0x000fc4000001ff00 */
[----:B------:R-:W-:Y:S02]  /*13b0*/  CS2R R28, SRZ ;  /* 0x00000000001c7805 */ /* 0x000fe4000001ff00 */
[----:B------:R-:W-:Y:S02]  /*13c0*/  CS2R R30, SRZ ;  /* 0x00000000001e7805 */ /* 0x000fe4000001ff00 */
[----:B------:R-:W-:Y:S02]  /*13d0*/  CS2R R32, SRZ ;  /* 0x0000000000207805 */ /* 0x000fe4000001ff00 */
[----:B-1----:R-:W-:Y:S02]  /*13e0*/  ISETP.GE.AND P0, PT, R9, 0x1, PT ;  /* 0x000000010900780c */ /* 0x002fe40003f06270 */
[----:B------:R-:W-:Y:S02]  /*13f0*/  CS2R R34, SRZ ;  /* 0x0000000000227805 */ /* 0x000fe4000001ff00 */
[----:B---3--:R-:W-:-:S02]  /*1400*/  R2UR UR8, R8 ;  /* 0x00000000080872ca */ /* 0x008fc400000e0000 */
        /* <DEDUP_REMOVED lines=8> */
[----:B------:R-:W-:Y:S02]  /*1490*/  CS2R R52, SRZ ;  /* 0x0000000000347805 */ /* 0x000fe4000001ff00 */
[----:B------:R-:W-:Y:S01]  /*14a0*/  CS2R R54, SRZ ;  /* 0x0000000000367805 */ /* 0x000fe2000001ff00 */
[----:B------:R-:W-:-:S04]  /*14b0*/  ULEA.HI UR10, UR8, UR8, URZ, 0x1 ;  /* 0x00000008080a7291 */ /* 0x000fc8000f8f083f */
[----:B------:R-:W-:Y:S02]  /*14c0*/  ULOP3.LUT UR11, UR10, 0x7fffe, URZ, 0xc0, !UPT ;  /* 0x0007fffe0a0b7892 */ /* 0x000fe4000f8ec03f */
[----:B0-----:R-:W-:Y:S02]  /*14d0*/  ULEA UR10, UR13, UR12, 0x18 ;  /* 0x0000000c0d0a7291 */ /* 0x001fe4000f8ec03f */
[----:B------:R-:W-:-:S03]  /*14e0*/  UIADD3 UR11, UR8, -UR11, URZ ;  /* 0x8000000b080b7290 */ /* 0x000fc6000fffe03f */
[----:B------:R-:W-:Y:S01]  /*14f0*/  UMOV UR8, URZ ;  /* 0x0000003f00087c82 */ /* 0x000fe20008000000 */
[----:B------:R-:W-:-:S04]  /*1500*/  ULEA UR11, UR11, UR10, 0xd ;  /* 0x0000000a0b0b7291 */ /* 0x000fc8000f8e683f */
[----:B------:R-:W-:-:S04]  /*1510*/  UIADD3 UR11, UR11, 0x100, URZ ;  /* 0x000001000b0b7890 */ /* 0x000fc8000fffe03f */
[----:B------:R-:W-:-:S04]  /*1520*/  USHF.R.U32.HI UR11, URZ, 0x4, UR11 ;  /* 0x000000043f0b7899 */ /* 0x000fc8000801160b */
[----:B------:R-:W-:Y:S01]  /*1530*/  ULOP3.LUT UR11, UR11, 0x3fff, URZ, 0xc0, !UPT ;  /* 0x00003fff0b0b7892 */ /* 0x000fe2000f8ec03f */
[----:B------:R-:W-:Y:S11]  /*1540*/  @!P0 BRA `(.L_x_17) ;  /* 0x0000000400a48947 */ /* 0x000ff60003800000 */
[----:B------:R-:W-:-:S13]  /*1550*/  ISETP.NE.AND P1, PT, R81, 0x3, PT ;  /* 0x000000035100780c */ /* 0x000fda0003f25270 */
[----:B------:R-:W-:Y:S05]  /*1560*/  @!P1 BRA `(.L_x_18) ;  /* 0x0000000000049947 */ /* 0x000fea0003800000 */
[----:B------:R-:W-:Y:S01]  /*1570*/  BPT.TRAP 0x1 ;  /* 0x000000040000795c */ /* 0x000fe20000300000 */
.L_x_18:
[----:B------:R-:W-:Y:S01]  /*1580*/  ULEA UR6, UR5, UR10, 0x3 ;  /* 0x0000000a05067291 */ /* 0x000fe2000f8e183f */
[----:B------:R-:W-:-:S05]  /*1590*/  IMAD.U32 R8, RZ, RZ, UR4 ;  /* 0x00000004ff087e24 */ /* 0x000fca000f8e00ff */
[----:B------:R-:W-:-:S04]  /*15a0*/  SHF.L.U32 R8, R8, 0x1f, RZ ;  /* 0x0000001f08087819 */ /* 0x000fc800000006ff */
[----:B------:R0:W1:Y:S01]  /*15b0*/  SYNCS.PHASECHK.TRANS64.TRYWAIT P0, [UR6], R8 ;  /* 0x00000008ff0075a7 */ /* 0x0000620008000146 */
[----:B------:R-:W-:Y:S05]  /*15c0*/  @!P1 BRA `(.L_x_19) ;  /* 0x0000000000049947 */ /* 0x000fea0003800000 */
[----:B------:R-:W-:Y:S01]  /*15d0*/  BPT.TRAP 0x1 ;  /* 0x000000040000795c */ /* 0x000fe20000300000 */
.L_x_19:
[----:B-1----:R-:W-:Y:S05]  /*15e0*/  @P0 BRA `(.L_x_20) ;  /* 0x0000000000080947 */ /* 0x002fea0003800000 */
[----:B------:R-:W1:Y:S02]  /*15f0*/  SYNCS.PHASECHK.TRANS64.TRYWAIT P0, [UR6], R8 ;  /* 0x00000008ff0075a7 */ /* 0x000e640008000146 */
[----:B-1----:R-:W-:Y:S05]  /*1600*/  @!P0 BRA `(.L_x_21) ;  /* 0x0000005400c08947 */ /* 0x002fea0003800000 */
.L_x_20:
[----:B------:R-:W-:Y:S01]  /*1610*/  UIADD3 UR6, UR10, 0x10100, URZ ;  /* 0x000101000a067890 */ /* 0x000fe2000fffe03f */
[----:B------:R-:W-:Y:S01]  /*1620*/  WARPGROUP.ARRIVE ;  /* 0x00000000000079c5 */ /* 0x000fe20000000000 */
[----:B------:R-:W-:Y:S01]  /*1630*/  ULOP3.LUT UR8, UR11, 0x10000, URZ, 0xfc, !UPT ;  /* 0x000100000b087892 */ /* 0x000fe2000f8efc3f */
[----:B------:R-:W-:Y:S01]  /*1640*/  CS2R R16, SRZ ;  /* 0x0000000000107805 */ /* 0x000fe2000001ff00 */
[----:B------:R-:W-:Y:S01]  /*1650*/  USHF.R.U32.HI UR6, URZ, 0x4, UR6 ;  /* 0x000000043f067899 */ /* 0x000fe20008011606 */
[----:B------:R-:W-:Y:S01]  /*1660*/  IMAD.MOV.U32 R13, RZ, RZ, RZ ;  /* 0x000000ffff0d7224 */ /* 0x000fe200078e00ff */
[----:B------:R-:W-:Y:S01]  /*1670*/  UMOV UR13, 0x40000040 ;  /* 0x40000040000d7882 */ /* 0x000fe20000000000 */
[----:B------:R-:W-:Y:S01]  /*1680*/  UMOV UR15, 0x40000040 ;  /* 0x40000040000f7882 */ /* 0x000fe20000000000 */
[----:B------:R-:W-:Y:S01]  /*1690*/  ULOP3.LUT UR6, UR6, 0x3fff, URZ, 0xc0, !UPT ;  /* 0x00003fff06067892 */ /* 0x000fe2000f8ec03f */
[----:B------:R-:W-:Y:S02]  /*16a0*/  CS2R R18, SRZ ;  /* 0x0000000000127805 */ /* 0x000fe4000001ff00 */
[----:B------:R-:W-:-:S02]  /*16b0*/  CS2R R20, SRZ ;  /* 0x0000000000147805 */ /* 0x000fc4000001ff00 */
[----:B------:R-:W-:Y:S01]  /*16c0*/  CS2R R22, SRZ ;  /* 0x0000000000167805 */ /* 0x000fe2000001ff00 */
[----:B------:R-:W-:Y:S01]  /*16d0*/  ULOP3.LUT UR7, UR6, 0x10000, URZ, 0xfc, !UPT ;  /* 0x0001000006077892 */ /* 0x000fe2000f8efc3f */
[----:B------:R-:W-:Y:S01]  /*16e0*/  CS2R R56, SRZ ;  /* 0x0000000000387805 */ /* 0x000fe2000001ff00 */
[----:B------:R-:W-:Y:S01]  /*16f0*/  ULEA UR6, UR5, UR8, 0xa ;  /* 0x0000000805067291 */ /* 0x000fe2000f8e503f */
[----:B------:R-:W-:Y:S01]  /*1700*/  CS2R R58, SRZ ;  /* 0x00000000003a7805 */ /* 0x000fe2000001ff00 */
[----:B------:R-:W-:Y:S01]  /*1710*/  ULEA UR7, UR5, UR7, 0x9 ;  /* 0x0000000705077291 */ /* 0x000fe2000f8e483f */
[----:B------:R-:W-:Y:S02]  /*1720*/  CS2R R60, SRZ ;  /* 0x00000000003c7805 */ /* 0x000fe4000001ff00 */
[----:B------:R-:W-:Y:S02]  /*1730*/  CS2R R62, SRZ ;  /* 0x00000000003e7805 */ /* 0x000fe4000001ff00 */
[----:B------:R-:W-:-:S02]  /*1740*/  CS2R R64, SRZ ;  /* 0x0000000000407805 */ /* 0x000fc4000001ff00 */
[----:B------:R-:W-:Y:S01]  /*1750*/  CS2R R66, SRZ ;  /* 0x0000000000427805 */ /* 0x000fe2000001ff00 */
[----:B------:R-:W-:Y:S01]  /*1760*/  UMOV UR12, UR6 ;  /* 0x00000006000c7c82 */ /* 0x000fe20008000000 */
[----:B------:R-:W-:Y:S01]  /*1770*/  CS2R R68, SRZ ;  /* 0x0000000000447805 */ /* 0x000fe2000001ff00 */
[----:B------:R-:W-:Y:S01]  /*1780*/  UMOV UR14, UR7 ;  /* 0x00000007000e7c82 */ /* 0x000fe20008000000 */
[----:B------:R-:W-:Y:S01]  /*1790*/  IMAD.MOV.U32 R70, RZ, RZ, RZ ;  /* 0x000000ffff467224 */ /* 0x000fe200078e00ff */
[----:B------:R-:W-:Y:S01]  /*17a0*/  QGMMA.64x64x32.F32.E4M3.E4M3 R24, gdesc[UR12], RZ, !UPT ;  /* 0x00e000000c1879f3 */ /* 0x000fe2000c7008ff */
[----:B------:R-:W-:Y:S01]  /*17b0*/  UIADD3 UR12, UR6, 0x2, URZ ;  /* 0x00000002060c7890 */ /* 0x000fe2000fffe03f */
[----:B------:R-:W-:Y:S01]  /*17c0*/  CS2R R74, SRZ ;  /* 0x00000000004a7805 */ /* 0x000fe2000001ff00 */
[----:B------:R-:W-:Y:S01]  /*17d0*/  UIADD3 UR14, UR7, 0x2, URZ ;  /* 0x00000002070e7890 */ /* 0x000fe2000fffe03f */
[----:B------:R-:W-:Y:S01]  /*17e0*/  IMAD.MOV.U32 R73, RZ, RZ, RZ ;  /* 0x000000ffff497224 */ /* 0x000fe200078e00ff */
[----:B------:R-:W-:Y:S01]  /*17f0*/  UMOV UR13, 0x40000040 ;  /* 0x40000040000d7882 */ /* 0x000fe20000000000 */
[----:B------:R-:W-:Y:S01]  /*1800*/  UMOV UR15, 0x40000040 ;  /* 0x40000040000f7882 */ /* 0x000fe20000000000 */
[----:B------:R-:W-:-:S02]  /*1810*/  CS2R R76, SRZ ;  /* 0x00000000004c7805 */ /* 0x000fc4000001ff00 */
[----:B------:R-:W-:Y:S01]  /*1820*/  CS2R R78, SRZ ;  /* 0x00000000004e7805 */ /* 0x000fe2000001ff00 */
[----:B------:R-:W-:Y:S02]  /*1830*/  IMAD.MOV.U32 R80, RZ, RZ, RZ ;  /* 0x000000ffff507224 */ /* 0x000fe400078e00ff */
[----:B------:R-:W-:Y:S01]  /*1840*/  QGMMA.64x64x32.F32.E4M3.E4M3 R24, gdesc[UR12], R24 ;  /* 0x00e000000c1879f3 */ /* 0x000fe20008700818 */
[----:B------:R-:W-:Y:S02]  /*1850*/  UIADD3 UR12, UR6, 0x4, URZ ;  /* 0x00000004060c7890 */ /* 0x000fe4000fffe03f */
[----:B------:R-:W-:Y:S01]  /*1860*/  UIADD3 UR14, UR7, 0x4, URZ ;  /* 0x00000004070e7890 */ /* 0x000fe2000fffe03f */
[----:B------:R-:W-:Y:S01]  /*1870*/  UMOV UR13, 0x40000040 ;  /* 0x40000040000d7882 */ /* 0x000fe20000000000 */
[----:B------:R-:W-:-:S07]  /*1880*/  UMOV UR15, 0x40000040 ;  /* 0x40000040000f7882 */ /* 0x000fce0000000000 */
[----:B------:R-:W-:Y:S01]  /*1890*/  QGMMA.64x64x32.F32.E4M3.E4M3 R24, gdesc[UR12], R24 ;  /* 0x00e000000c1879f3 */ /* 0x000fe20008700818 */
[----:B------:R-:W-:Y:S02]  /*18a0*/  UIADD3 UR14, UR7, 0x6, URZ ;  /* 0x00000006070e7890 */ /* 0x000fe4000fffe03f */
[----:B------:R-:W-:Y:S01]  /*18b0*/  UIADD3 UR12, UR6, 0x6, URZ ;  /* 0x00000006060c7890 */ /* 0x000fe2000fffe03f */
[----:B------:R-:W-:Y:S01]  /*18c0*/  ULDC UR7, c[0x0][0x50c] ;  /* 0x0001430000077ab9 */ /* 0x000fe20000000800 */
[----:B------:R-:W-:Y:S01]  /*18d0*/  UMOV UR13, 0x40000040 ;  /* 0x40000040000d7882 */ /* 0x000fe20000000000 */
[----:B------:R-:W-:Y:S01]  /*18e0*/  UISETP.NE.AND UP0, UPT, UR7, 0x4, UPT ;  /* 0x000000040700788c */ /* 0x000fe2000bf05270 */
[----:B------:R-:W-:Y:S01]  /*18f0*/  UMOV UR15, 0x40000040 ;  /* 0x40000040000f7882 */ /* 0x000fe20000000000 */
[----:B------:R-:W-:Y:S02]  /*1900*/  UMOV UR6, 0x4 ;  /* 0x0000000400067882 */ /* 0x000fe40000000000 */
[----:B------:R-:W-:-:S06]  /*1910*/  USEL UR7, URZ, 0x1, UP0 ;  /* 0x000000013f077887 */ /* 0x000fcc0008000000 */
[----:B------:R-:W-:Y:S01]  /*1920*/  ISETP.NE.AND P0, PT, RZ, UR7, PT ;  /* 0x00000007ff007c0c */ /* 0x000fe2000bf05270 */
[----:B------:R-:W-:-:S12]  /*1930*/  QGMMA.64x64x32.F32.E4M3.E4M3 R24, gdesc[UR12], R24, gsb0 ;  /* 0x00e000000c1879f3 */ /* 0x000fd80008000818 */
[----:B------:R-:W-:Y:S05]  /*1940*/  @!P0 BRA `(.L_x_22) ;  /* 0x0000000000888947 */ /* 0x000fea0003800000 */
[----:B------:R-:W-:Y:S02]  /*1950*/  WARPGROUP.DEPBAR.LE gsb0, 0x0 ;  /* 0x00008000000079c5 */ /* 0x000fe40000010000 */
[----:B------:R-:W-:-:S01]  /*1960*/  FADD R79, RZ, R24 ;  /* 0x00000018ff4f7221 */ /* 0x000fc20000000000 */
[----:B------:R-:W-:Y:S01]  /*1970*/  FADD R80, RZ, R25 ;  /* 0x00000019ff507221 */ /* 0x000fe20000000000 */
        /* <DEDUP_REMOVED lines=30> */
[----:B------:R-:W-:-:S06]  /*1b60*/  UMOV UR6, URZ ;  /* 0x0000003f00067c82 */ /* 0x000fcc0008000000 */
.L_x_22:
[----:B------:R-:W-:-:S04]  /*1b70*/  UIADD3 UR18, UR5, 0x1, URZ ;  /* 0x0000000105127890 */ /* 0x000fc8000fffe03f */
[----:B------:R-:W-:-:S04]  /*1b80*/  UISETP.NE.AND UP0, UPT, UR18, 0x4, UPT ;  /* 0x000000041200788c */ /* 0x000fc8000bf05270 */
[----:B------:R-:W-:Y:S02]  /*1b90*/  USEL UR8, URZ, 0x1, UP0 ;  /* 0x000000013f087887 */ /* 0x000fe40008000000 */
[----:B------:R-:W-:Y:S02]  /*1ba0*/  USEL UR18, UR18, URZ, UP0 ;  /* 0x0000003f12127287 */ /* 0x000fe40008000000 */
[----:B------:R-:W-:-:S06]  /*1bb0*/  ULOP3.LUT UR8, UR4, UR8, URZ, 0x3c, !UPT ;  /* 0x0000000804087292 */ /* 0x000fcc000f8e3c3f */
[----:B------:R-:W-:Y:S01]  /*1bc0*/  IMAD.U32 R15, RZ, RZ, UR8 ;  /* 0x00000008ff0f7e24 */ /* 0x000fe2000f8e00ff */
[----:B------:R-:W-:-:S06]  /*1bd0*/  UMOV UR8, 0x1 ;  /* 0x0000000100087882 */ /* 0x000fcc0000000000 */
.L_x_17:
[----:B------:R-:W-:-:S04]  /*1be0*/  UISETP.LT.AND UP0, UPT, UR9, 0x1, UPT ;  /* 0x000000010900788c */ /* 0x000fc8000bf01270 */
[----:B------:R-:W-:-:S04]  /*1bf0*/  USEL UR12, UR9, 0x1, UP0 ;  /* 0x00000001090c7887 */ /* 0x000fc80008000000 */
[----:B------:R-:W-:-:S04]  /*1c00*/  UIADD3 UR12, UR9, -UR12, URZ ;  /* 0x8000000c090c7290 */ /* 0x000fc8000fffe03f */
[----:B------:R-:W-:-:S06]  /*1c10*/  UISETP.GE.AND UP0, UPT, UR12, 0x1, UPT ;  /* 0x000000010c00788c */ /* 0x000fcc000bf06270 */
[----:B------:R-:W-:-:S13]  /*1c20*/  PLOP3.LUT P0, PT, PT, PT, UP0, 0x80, 0x0 ;  /* 0x000000000000781c */ /* 0x000fda0003f0f008 */
[----:B------:R-:W-:Y:S05]  /*1c30*/  @!P0 BRA `(.L_x_23) ;  /* 0x0000000400b88947 */ /* 0x000fea0003800000 */
[----:B01----:R-:W-:Y:S01]  /*1c40*/  IMAD.U32 R8, RZ, RZ, UR12 ;  /* 0x0000000cff087e24 */ /* 0x003fe2000f8e00ff */
[----:B------:R-:W-:Y:S01]  /*1c50*/  ULDC UR19, c[0x0][0x50c] ;  /* 0x0001430000137ab9 */ /* 0x000fe20000000800 */
[----:B------:R-:W-:-:S07]  /*1c60*/  IMAD.U32 R9, RZ, RZ, UR5 ;  /* 0x00000005ff097e24 */ /* 0x000fce000f8e00ff */
.L_x_31:
[----:B------:R-:W-:-:S13]  /*1c70*/  ISETP.NE.AND P1, PT, R81, 0x3, PT ;  /* 0x000000035100780c */ /* 0x000fda0003f25270 */
[----:B------:R-:W-:Y:S05]  /*1c80*/  @!P1 BRA `(.L_x_24) ;  /* 0x0000000000049947 */ /* 0x000fea0003800000 */
[----:B------:R-:W-:Y:S01]  /*1c90*/  BPT.TRAP 0x1 ;  /* 0x000000040000795c */ /* 0x000fe20000300000 */
.L_x_24:
[----:B------:R-:W0:Y:S01]  /*1ca0*/  S2UR UR12, SR_CgaCtaId ;  /* 0x00000000000c79c3 */ /* 0x000e220000008800 */
[----:B------:R-:W-:Y:S01]  /*1cb0*/  UMOV UR10, 0x400 ;  /* 0x00000400000a7882 */ /* 0x000fe20000000000 */
[----:B------:R-:W-:Y:S01]  /*1cc0*/  SHF.L.U32 R10, R15, 0x1f, RZ ;  /* 0x0000001f0f0a7819 */ /* 0x000fe200000006ff */
[----:B0-----:R-:W-:-:S04]  /*1cd0*/  ULEA UR10, UR12, UR10, 0x18 ;  /* 0x0000000a0c0a7291 */ /* 0x001fc8000f8ec03f */
[----:B------:R-:W-:-:S09]  /*1ce0*/  ULEA UR12, UR18, UR10, 0x3 ;  /* 0x0000000a120c7291 */ /* 0x000fd2000f8e183f */
[----:B------:R0:W1:Y:S01]  /*1cf0*/  SYNCS.PHASECHK.TRANS64.TRYWAIT P0, [UR12], R10 ;  /* 0x0000000aff0075a7 */ /* 0x000062000800014c */
[----:B------:R-:W-:Y:S05]  /*1d00*/  @!P1 BRA `(.L_x_25) ;  /* 0x0000000000049947 */ /* 0x000fea0003800000 */
[----:B------:R-:W-:Y:S01]  /*1d10*/  BPT.TRAP 0x1 ;  /* 0x000000040000795c */ /* 0x000fe20000300000 */
.L_x_25:
[----:B-1----:R-:W-:Y:S05]  /*1d20*/  @P0 BRA `(.L_x_26) ;  /* 0x0000000000080947 */ /* 0x002fea0003800000 */
[----:B------:R-:W1:Y:S02]  /*1d30*/  SYNCS.PHASECHK.TRANS64.TRYWAIT P0, [UR12], R10 ;  /* 0x0000000aff0075a7 */ /* 0x000e64000800014c */
[----:B-1----:R-:W-:Y:S05]  /*1d40*/  @!P0 BRA `(.L_x_27) ;  /* 0x0000005000088947 */ /* 0x002fea0003800000 */
.L_x_26:
[----:B------:R-:W-:Y:S01]  /*1d50*/  UIADD3 UR12, UR10, 0x10100, URZ ;  /* 0x000101000a0c7890 */ /* 0x000fe2000fffe03f */
[----:B------:R-:W-:Y:S01]  /*1d60*/  WARPGROUP.ARRIVE ;  /* 0x00000000000079c5 */ /* 0x000fe20000000000 */
[----:B------:R-:W-:Y:S02]  /*1d70*/  UISETP.NE.AND UP0, UPT, UR7, URZ, UPT ;  /* 0x0000003f0700728c */ /* 0x000fe4000bf05270 */
[----:B------:R-:W-:Y:S02]  /*1d80*/  USHF.R.U32.HI UR12, URZ, 0x4, UR12 ;  /* 0x000000043f0c7899 */ /* 0x000fe4000801160c */
[----:B------:R-:W-:Y:S02]  /*1d90*/  USEL UR8, UR8, URZ, !UP0 ;  /* 0x0000003f08087287 */ /* 0x000fe4000c000000 */
[----:B------:R-:W-:Y:S02]  /*1da0*/  ULOP3.LUT UR12, UR12, 0x3fff, URZ, 0xc0, !UPT ;  /* 0x00003fff0c0c7892 */ /* 0x000fe4000f8ec03f */
[----:B------:R-:W-:-:S02]  /*1db0*/  UISETP.NE.U32.AND UP0, UPT, UR8, URZ, UPT ;  /* 0x0000003f0800728c */ /* 0x000fc4000bf05070 */
[----:B------:R-:W-:Y:S02]  /*1dc0*/  ULOP3.LUT UR7, UR11, 0x10000, URZ, 0xfc, !UPT ;  /* 0x000100000b077892 */ /* 0x000fe4000f8efc3f */
[----:B------:R-:W-:Y:S02]  /*1dd0*/  ULOP3.LUT UR8, UR12, 0x10000, URZ, 0xfc, !UPT ;  /* 0x000100000c087892 */ /* 0x000fe4000f8efc3f */
[----:B------:R-:W-:Y:S02]  /*1de0*/  ULEA UR7, UR18, UR7, 0xa ;  /* 0x0000000712077291 */ /* 0x000fe4000f8e503f */
[----:B------:R-:W-:Y:S01]  /*1df0*/  ULEA UR8, UR18, UR8, 0x9 ;  /* 0x0000000812087291 */ /* 0x000fe2000f8e483f */
[----:B------:R-:W-:Y:S01]  /*1e00*/  UMOV UR13, 0x40000040 ;  /* 0x40000040000d7882 */ /* 0x000fe20000000000 */
[----:B------:R-:W-:Y:S01]  /*1e10*/  UMOV UR15, 0x40000040 ;  /* 0x40000040000f7882 */ /* 0x000fe20000000000 */
[----:B------:R-:W-:Y:S02]  /*1e20*/  UIADD3 UR6, UR6, 0x4, URZ ;  /* 0x0000000406067890 */ /* 0x000fe4000fffe03f */
[----:B------:R-:W-:-:S02]  /*1e30*/  UMOV UR12, UR7 ;  /* 0x00000007000c7c82 */ /* 0x000fc40008000000 */
[----:B------:R-:W-:Y:S02]  /*1e40*/  UMOV UR14, UR8 ;  /* 0x00000008000e7c82 */ /* 0x000fe40008000000 */
[----:B------:R-:W-:Y:S01]  /*1e50*/  QGMMA.64x64x32.F32.E4M3.E4M3 R24, gdesc[UR12], R24, UP0 ;  /* 0x00e000000c1879f3 */ /* 0x000fe2000bf00818 */
[----:B------:R-:W-:Y:S02]  /*1e60*/  UIADD3 UR12, UR7, 0x2, URZ ;  /* 0x00000002070c7890 */ /* 0x000fe4000fffe03f */
[----:B------:R-:W-:Y:S01]  /*1e70*/  UIADD3 UR14, UR8, 0x2, URZ ;  /* 0x00000002080e7890 */ /* 0x000fe2000fffe03f */
[----:B------:R-:W-:Y:S01]  /*1e80*/  UMOV UR13, 0x40000040 ;  /* 0x40000040000d7882 */ /* 0x000fe20000000000 */
[----:B------:R-:W-:Y:S01]  /*1e90*/  UMOV UR15, 0x40000040 ;  /* 0x40000040000f7882 */ /* 0x000fe20000000000 */
[----:B------:R-:W-:-:S06]  /*1ea0*/  UISETP.NE.AND UP0, UPT, UR6, UR19, UPT ;  /* 0x000000130600728c */ /* 0x000fcc000bf05270 */
        /* <DEDUP_REMOVED lines=8> */
[----:B------:R-:W-:Y:S01]  /*1f30*/  UMOV UR13, 0x40000040 ;  /* 0x40000040000d7882 */ /* 0x000fe20000000000 */
[----:B------:R-:W-:Y:S01]  /*1f40*/  UMOV UR15, 0x40000040 ;  /* 0x40000040000f7882 */ /* 0x000fe20000000000 */
[----:B------:R-:W-:-:S06]  /*1f50*/  USEL UR7, URZ, 0x1, UP0 ;  /* 0x000000013f077887 */ /* 0x000fcc0008000000 */
[----:B------:R-:W-:Y:S01]  /*1f60*/  ISETP.NE.AND P0, PT, RZ, UR7, PT ;  /* 0x00000007ff007c0c */ /* 0x000fe2000bf05270 */
[----:B------:R-:W-:Y:S03]  /*1f70*/  QGMMA.64x64x32.F32.E4M3.E4M3 R24, gdesc[UR12], R24, gsb0 ;  /* 0x00e000000c1879f3 */ /* 0x000fe60008000818 */
[----:B------:R-:W-:-:S09]  /*1f80*/  WARPGROUP.DEPBAR.LE gsb0, 0x1 ;  /* 0x00008000000079c5 */ /* 0x000fd20000010100 */
[----:B------:R-:W-:Y:S05]  /*1f90*/  @!P0 BRA `(.L_x_28) ;  /* 0x0000000000888947 */ /* 0x000fea0003800000 */
[----:B------:R-:W-:Y:S02]  /*1fa0*/  WARPGROUP.DEPBAR.LE gsb0, 0x0 ;  /* 0x00008000000079c5 */ /* 0x000fe40000010000 */
[----:B------:R-:W-:-:S01]  /*1fb0*/  FADD R79, R24, R79 ;  /* 0x0000004f184f7221 */ /* 0x000fc20000000000 */
[----:B------:R-:W-:Y:S01]  /*1fc0*/  FADD R80, R25, R80 ;  /* 0x0000005019507221 */ /* 0x000fe20000000000 */
        /* <DEDUP_REMOVED lines=30> */
[----:B------:R-:W-:-:S06]  /*21b0*/  UMOV UR6, URZ ;  /* 0x0000003f00067c82 */ /* 0x000fcc0008000000 */
.L_x_28:
[----:B------:R-:W-:Y:S05]  /*21c0*/  @!P1 BRA `(.L_x_29) ;  /* 0x0000000000049947 */ /* 0x000fea0003800000 */
[----:B------:R-:W-:Y:S01]  /*21d0*/  BPT.TRAP 0x1 ;  /* 0x000000040000795c */ /* 0x000fe20000300000 */
.L_x_29:
[----:B------:R-:W-:-:S13]  /*21e0*/  ISETP.NE.AND P0, PT, R6, RZ, PT ;  /* 0x000000ff0600720c */ /* 0x000fda0003f05270 */
[----:B01----:R-:W-:-:S05]  /*21f0*/  @P0 LEA R10, R9, UR10, 0x3 ;  /* 0x0000000a090a0c11 */ /* 0x003fca000f8e18ff */
[----:B------:R-:W-:-:S05]  /*2200*/  @P0 VIADD R10, R10, 0x20 ;  /* 0x000000200a0a0836 */ /* 0x000fca0000000000 */
[----:B------:R-:W-:-:S04]  /*2210*/  @P0 PRMT R10, R3, 0x654, R10 ;  /* 0x00000654030a0816 */ /* 0x000fc8000000000a */
[----:B------:R0:W-:Y:S01]  /*2220*/  @P0 SYNCS.ARRIVE.TRANS64.RED.A1T0 RZ, [R10+URZ], RZ ;  /* 0x000000ff0aff09a7 */ /* 0x0001e2000810043f */
[----:B------:R-:W-:-:S13]  /*2230*/  ISETP.GT.U32.AND P0, PT, R2, 0x1, PT ;  /* 0x000000010200780c */ /* 0x000fda0003f04070 */
[----:B0-----:R-:W-:Y:S05]  /*2240*/  @P0 BRA `(.L_x_30) ;  /* 0x0000000000040947 */ /* 0x001fea0003800000 */
[----:B------:R-:W-:Y:S01]  /*2250*/  BPT.TRAP 0x1 ;  /* 0x000000040000795c */ /* 0x000fe20000300000 */
.L_x_30:
[----:B------:R-:W-:Y:S01]  /*2260*/  UIADD3 UR18, UR18, 0x1, URZ ;  /* 0x0000000112127890 */ /* 0x000fe2000fffe03f */
[C---:B------:R-:W-:Y:S01]  /*2270*/  ISETP.GT.AND P1, PT, R8.reuse, 0x1, PT ;  /* 0x000000010800780c */ /* 0x040fe20003f24270 */
[----:B------:R-:W-:Y:S02]  /*2280*/  VIADD R9, R9, 0x1 ;  /* 0x0000000109097836 */ /* 0x000fe40000000000 */
[----:B------:R-:W-:Y:S01]  /*2290*/  UISETP.NE.AND UP0, UPT, UR18, 0x4, UPT ;  /* 0x000000041200788c */ /* 0x000fe2000bf05270 */
[----:B------:R-:W-:Y:S02]  /*22a0*/  VIADD R8, R8, 0xffffffff ;  /* 0xffffffff08087836 */ /* 0x000fe40000000000 */
[C---:B------:R-:W-:Y:S01]  /*22b0*/  ISETP.NE.AND P0, PT, R9.reuse, 0x4, PT ;  /* 0x000000040900780c */ /* 0x040fe20003f05270 */
[----:B------:R-:W-:Y:S02]  /*22c0*/  USEL UR8, URZ, 0x1, UP0 ;  /* 0x000000013f087887 */ /* 0x000fe40008000000 */
[----:B------:R-:W-:Y:S01]  /*22d0*/  USEL UR18, UR18, URZ, UP0 ;  /* 0x0000003f12127287 */ /* 0x000fe20008000000 */
[----:B------:R-:W-:-:S03]  /*22e0*/  SEL R9, R9, RZ, P0 ;  /* 0x000000ff09097207 */ /* 0x000fc60000000000 */
[----:B------:R-:W-:Y:S01]  /*22f0*/  LOP3.LUT R15, R15, UR8, RZ, 0x3c, !PT ;  /* 0x000000080f0f7c12 */ /* 0x000fe2000f8e3cff */
[----:B------:R-:W-:Y:S01]  /*2300*/  UMOV UR8, 0x1 ;  /* 0x0000000100087882 */ /* 0x000fe20000000000 */
[----:B------:R-:W-:Y:S06]  /*2310*/  @P1 BRA `(.L_x_31) ;  /* 0xfffffff800541947 */ /* 0x000fec000383ffff */
.L_x_23:
[----:B------:R-:W-:Y:S01]  /*2320*/  UISETP.NE.AND UP0, UPT, UR6, URZ, UPT ;  /* 0x0000003f0600728c */ /* 0x000fe2000bf05270 */
[----:B01----:R-:W0:Y:S03]  /*2330*/  LDC R8, c[0x0][0x28c] ;  /* 0x0000a300ff087b82 */ /* 0x003e260000000800 */
[----:B------:R-:W-:-:S06]  /*2340*/  USEL UR6, URZ, 0x1, !UP0 ;  /* 0x000000013f067887 */ /* 0x000fcc000c000000 */
[----:B------:R-:W-:Y:S02]  /*2350*/  ISETP.NE.AND P0, PT, RZ, UR6, PT ;  /* 0x00000006ff007c0c */ /* 0x000fe4000bf05270 */
[----:B0-----:R-:W-:-:S11]  /*2360*/  ISETP.GE.AND P1, PT, R8, 0x1, PT ;  /* 0x000000010800780c */ /* 0x001fd60003f26270 */
[----:B------:R-:W-:Y:S05]  /*2370*/  @!P0 BRA `(.L_x_32) ;  /* 0x0000000000848947 */ /* 0x000fea0003800000 */
[----:B------:R-:W-:Y:S02]  /*2380*/  WARPGROUP.DEPBAR.LE gsb0, 0x0 ;  /* 0x00008000000079c5 */ /* 0x000fe40000010000 */
[----:B------:R-:W-:Y:S01]  /*2390*/  FADD R79, R24, R79 ;  /* 0x0000004f184f7221 */ /* 0x000fe20000000000 */
        /* <DEDUP_REMOVED lines=30> */
[----:B------:R-:W-:-:S07]  /*2580*/  FADD R16, R16, R55 ;  /* 0x0000003710107221 */ /* 0x000fce0000000000 */
.L_x_32:
[----:B------:R-:W-:Y:S02]  /*2590*/  WARPGROUP.DEPBAR.LE gsb0, 0x0 ;  /* 0x00008000000079c5 */ /* 0x000fe40000010000 */
[----:B------:R-:W-:Y:S05]  /*25a0*/  @!P1 BRA `(.L_x_33) ;  /* 0x0000000000489947 */ /* 0x000fea0003800000 */
[----:B------:R-:W-:-:S13]  /*25b0*/  ISETP.NE.AND P0, PT, R81, 0x3, PT ;  /* 0x000000035100780c */ /* 0x000fda0003f05270 */
[----:B------:R-:W-:Y:S05]  /*25c0*/  @!P0 BRA `(.L_x_34) ;  /* 0x0000000000048947 */ /* 0x000fea0003800000 */
[----:B------:R-:W-:Y:S01]  /*25d0*/  BPT.TRAP 0x1 ;  /* 0x000000040000795c */ /* 0x000fe20000300000 */
.L_x_34:
[----:B------:R-:W-:Y:S01]  /*25e0*/  ISETP.NE.AND P0, PT, R6, RZ, PT ;  /* 0x000000ff0600720c */ /* 0x000fe20003f05270 */
[----:B------:R-:W-:Y:S01]  /*25f0*/  UISETP.LT.AND UP1, UPT, UR9, 0x1, UPT ;  /* 0x000000010900788c */ /* 0x000fe2000bf21270 */
[----:B------:R-:W-:-:S11]  /*2600*/  IMAD.U32 R9, RZ, RZ, UR10 ;  /* 0x0000000aff097e24 */ /* 0x000fd6000f8e00ff */
[----:B------:R-:W-:-:S05]  /*2610*/  VOTEU.ANY UP0, P0 ;  /* 0x00000000003f7886 */ /* 0x000fca0000000100 */
[----:B------:R-:W-:-:S04]  /*2620*/  @UP0 USEL UR6, UR9, 0x1, UP1 ;  /* 0x0000000109060887 */ /* 0x000fc80008800000 */
[----:B------:R-:W-:-:S06]  /*2630*/  @UP0 UIADD3 UR6, UR5, UR9, -UR6 ;  /* 0x0000000905060290 */ /* 0x000fcc000fffe806 */
[----:B------:R-:W-:-:S04]  /*2640*/  IMAD.U32 R8, RZ, RZ, UR6 ;  /* 0x00000006ff087e24 */ /* 0x000fc8000f8e00ff */
[----:B------:R-:W-:-:S05]  /*2650*/  @P0 IMAD.SHL.U32 R8, R8, 0x8, RZ ;  /* 0x0000000808080824 */ /* 0x000fca00078e00ff */
[----:B------:R-:W-:-:S04]  /*2660*/  @P0 LOP3.LUT R8, R8, 0x18, RZ, 0xc0, !PT ;  /* 0x0000001808080812 */ /* 0x000fc800078ec0ff */
[----:B------:R-:W-:-:S04]  /*2670*/  @P0 IADD3 R8, R9, 0x20, R8 ;  /* 0x0000002009080810 */ /* 0x000fc80007ffe008 */
[----:B------:R-:W-:-:S04]  /*2680*/  @P0 PRMT R8, R3, 0x654, R8 ;  /* 0x0000065403080816 */ /* 0x000fc80000000008 */
[----:B------:R0:W-:Y:S01]  /*2690*/  @P0 SYNCS.ARRIVE.TRANS64.RED.A1T0 RZ, [R8+URZ], RZ ;  /* 0x000000ff08ff09a7 */ /* 0x0001e2000810043f */
[----:B------:R-:W-:-:S13]  /*26a0*/  ISETP.GT.U32.AND P0, PT, R2, 0x1, PT ;  /* 0x000000010200780c */ /* 0x000fda0003f04070 */
[----:B0-----:R-:W-:Y:S05]  /*26b0*/  @P0 BRA `(.L_x_33) ;  /* 0x0000000000040947 */ /* 0x001fea0003800000 */
[----:B------:R-:W-:Y:S01]  /*26c0*/  BPT.TRAP 0x1 ;  /* 0x000000040000795c */ /* 0x000fe20000300000 */
.L_x_33:
[----:B------:R-:W0:Y:S01]  /*26d0*/  LDC R24, c[0x0][0x288] ;  /* 0x0000a200ff187b82 */ /* 0x000e220000000800 */
[--C-:B------:R-:W-:Y:S01]  /*26e0*/  SHF.R.U32.HI R8, RZ, 0x2, R0.reuse ;  /* 0x00000002ff087819 */ /* 0x100fe20000011600 */
[----:B------:R-:W-:Y:S01]  /*26f0*/  IMAD.SHL.U32 R15, R72, 0x40, RZ ;  /* 0x00000040480f7824 */ /* 0x000fe200078e00ff */
[----:B------:R-:W-:Y:S01]  /*2700*/  LOP3.LUT R10, R0, 0x60, RZ, 0xc0, !PT ;  /* 0x00000060000a7812 */ /* 0x000fe200078ec0ff */
[----:B------:R-:W-:Y:S01]  /*2710*/  ULDC UR6, c[0x0][0x284] ;  /* 0x0000a10000067ab9 */ /* 0x000fe20000000800 */
[----:B------:R-:W-:Y:S01]  /*2720*/  SHF.R.U32.HI R11, RZ, 0x7, R0 ;  /* 0x00000007ff0b7819 */ /* 0x000fe20000011600 */
[----:B------:R-:W-:Y:S01]  /*2730*/  IMAD.WIDE R30, R71, 0x80, RZ ;  /* 0x00000080471e7825 */ /* 0x000fe200078e02ff */
[----:B------:R-:W-:Y:S02]  /*2740*/  LOP3.LUT R9, R8, 0x7, RZ, 0xc0, !PT ;  /* 0x0000000708097812 */ /* 0x000fe400078ec0ff */
[----:B------:R-:W-:Y:S02]  /*2750*/  SHF.R.U32.HI R10, RZ, 0x1, R10 ;  /* 0x00000001ff0a7819 */ /* 0x000fe4000001160a */
[----:B------:R-:W-:-:S02]  /*2760*/  LOP3.LUT R8, R11, 0x1, RZ, 0xc0, !PT ;  /* 0x000000010b087812 */ /* 0x000fc400078ec0ff */
[----:B------:R-:W-:Y:S02]  /*2770*/  IADD3 R25, RZ, -R10, -R9 ;  /* 0x8000000aff197210 */ /* 0x000fe40007ffe809 */
[----:B------:R-:W-:Y:S01]  /*2780*/  LOP3.LUT R11, R0, 0x3, RZ, 0xc0, !PT ;  /* 0x00000003000b7812 */ /* 0x000fe200078ec0ff */
[C---:B------:R-:W-:Y:S02]  /*2790*/  IMAD.SHL.U32 R26, R8.reuse, 0x40, RZ ;  /* 0x00000040081a7824 */ /* 0x040fe400078e00ff */
[----:B------:R-:W-:Y:S02]  /*27a0*/  IMAD R25, R8, -0x40, R25 ;  /* 0xffffffc008197824 */ /* 0x000fe400078e0219 */
[----:B------:R-:W-:Y:S01]  /*27b0*/  IMAD.SHL.U32 R8, R71, 0x80, RZ ;  /* 0x0000008047087824 */ /* 0x000fe200078e00ff */
[----:B------:R-:W-:Y:S01]  /*27c0*/  LOP3.LUT R9, R26, 0x40, R9, 0xe2, !PT ;  /* 0x000000401a097812 */ /* 0x000fe200078ee209 */
[----:B------:R-:W-:Y:S01]  /*27d0*/  IMAD.MOV.U32 R26, RZ, RZ, -0x1 ;  /* 0xffffffffff1a7424 */ /* 0x000fe200078e00ff */
[----:B0-----:R-:W-:Y:S01]  /*27e0*/  ISETP.GE.AND P0, PT, R15, R24, PT ;  /* 0x000000180f00720c */ /* 0x001fe20003f06270 */
[----:B------:R-:W-:Y:S01]  /*27f0*/  IMAD R28, R11, -0x2, R24 ;  /* 0xfffffffe0b1c7824 */ /* 0x000fe200078e0218 */
[----:B------:R-:W-:Y:S01]  /*2800*/  IADD3 R27, -R8, UR6, R25 ;  /* 0x00000006081b7c10 */ /* 0x000fe2000fffe119 */
[----:B------:R-:W-:Y:S01]  /*2810*/  IMAD.SHL.U32 R24, R0, 0x2, RZ ;  /* 0x0000000200187824 */ /* 0x000fe200078e00ff */
[----:B------:R-:W-:Y:S01]  /*2820*/  ISETP.GE.OR P0, PT, R8, UR6, P0 ;  /* 0x0000000608007c0c */ /* 0x000fe20008706670 */
[----:B------:R-:W-:Y:S01]  /*2830*/  IMAD.IADD R28, R28, 0x1, -R15 ;  /* 0x000000011c1c7824 */ /* 0x000fe200078e0a0f */
[----:B------:R-:W-:-:S02]  /*2840*/  LOP3.LUT R35, R30, R9, R10, 0xfe, !PT ;  /* 0x000000091e237212 */ /* 0x000fc400078efe0a */
[----:B------:R-:W-:-:S09]  /*2850*/  LOP3.LUT R24, R15, 0x6, R24, 0xf8, !PT ;  /* 0x000000060f187812 */ /* 0x000fd200078ef818 */
[----:B------:R-:W-:Y:S05]  /*2860*/  @P0 BRA `(.L_x_35) ;  /* 0x0000002400b00947 */ /* 0x000fea0003800000 */
[----:B------:R-:W0:Y:S01]  /*2870*/  LDC.64 R32, c[0x0][0x5c8] ;  /* 0x00017200ff207b82 */ /* 0x000e220000000a00 */
[----:B------:R-:W-:Y:S01]  /*2880*/  SHF.R.S32.HI R15, RZ, 0x1f, R14 ;  /* 0x0000001fff0f7819 */ /* 0x000fe2000001140e */
[----:B------:R-:W-:Y:S01]  /*2890*/  ULDC.64 UR6, c[0x0][0x5d0] ;  /* 0x0001740000067ab9 */ /* 0x000fe20000000a00 */
[----:B------:R-:W-:Y:S01]  /*28a0*/  SHF.R.S32.HI R25, RZ, 0x1f, R24 ;  /* 0x0000001fff197819 */ /* 0x000fe20000011418 */
[----:B------:R-:W-:Y:S02]  /*28b0*/  BSSY B0, `(.L_x_35) ;  /* 0x0000267000007945 */ /* 0x000fe40003800000 */
[----:B------:R-:W-:-:S04]  /*28c0*/  IMAD R9, R15, UR6, RZ ;  /* 0x000000060f097c24 */ /* 0x000fc8000f8e02ff */
[C---:B------:R-:W-:Y:S02]  /*28d0*/  IMAD R11, R14.reuse, UR7, R9 ;  /* 0x000000070e0b7c24 */ /* 0x040fe4000f8e0209 */
[----:B------:R-:W-:Y:S01]  /*28e0*/  IMAD.WIDE.U32 R8, R14, UR6, R24 ;  /* 0x000000060e087c25 */ /* 0x000fe2000f8e0018 */
[----:B------:R-:W-:-:S03]  /*28f0*/  ULDC.64 UR6, c[0x0][0x5c0] ;  /* 0x0001700000067ab9 */ /* 0x000fc60000000a00 */
[----:B------:R-:W-:Y:S02]  /*2900*/  IMAD.IADD R9, R9, 0x1, R11 ;  /* 0x0000000109097824 */ /* 0x000fe400078e020b */
[-C--:B0-----:R-:W-:Y:S02]  /*2910*/  IMAD R10, R31, R32.reuse, RZ ;  /* 0x000000201f0a7224 */ /* 0x081fe400078e02ff */
[----:B------:R-:W-:-:S04]  /*2920*/  IMAD.WIDE.U32 R8, R35, R32, R8 ;  /* 0x0000002023087225 */ /* 0x000fc800078e0008 */
[----:B------:R-:W-:Y:S01]  /*2930*/  IMAD R11, R35, R33, R10 ;  /* 0x00000021230b7224 */ /* 0x000fe200078e020a */
[----:B------:R-:W-:Y:S02]  /*2940*/  LEA R10, P0, R32, R8, 0x3 ;  /* 0x00000008200a7211 */ /* 0x000fe400078018ff */
[----:B------:R-:W-:Y:S01]  /*2950*/  IADD3 R8, P1, R8, UR6, RZ ;  /* 0x0000000608087c10 */ /* 0x000fe2000ff3e0ff */
[----:B------:R-:W-:Y:S01]  /*2960*/  IMAD.IADD R9, R9, 0x1, R11 ;  /* 0x0000000109097824 */ /* 0x000fe200078e020b */
[----:B------:R-:W-:-:S04]  /*2970*/  IADD3 R10, P2, R10, UR6, RZ ;  /* 0x000000060a0a7c10 */ /* 0x000fc8000ff5e0ff */
[----:B------:R-:W-:Y:S02]  /*2980*/  LEA.HI.X R11, R32, R9, R33, 0x3, P0 ;  /* 0x00000009200b7211 */ /* 0x000fe400000f1c21 */
[----:B----45:R-:W-:Y:S02]  /*2990*/  FSETP.NEU.AND P0, PT, R12, RZ, PT ;  /* 0x000000ff0c00720b */ /* 0x030fe40003f0d000 */
[----:B------:R-:W-:Y:S02]  /*29a0*/  IADD3.X R9, R9, UR7, RZ, P1, !PT ;  /* 0x0000000709097c10 */ /* 0x000fe40008ffe4ff */
[----:B------:R-:W-:-:S09]  /*29b0*/  IADD3.X R11, R11, UR7, RZ, P2, !PT ;  /* 0x000000070b0b7c10 */ /* 0x000fd200097fe4ff */
[----:B------:R-:W-:Y:S05]  /*29c0*/  @!P0 BRA `(.L_x_36) ;  /* 0x0000001c00148947 */ /* 0x000fea0003800000 */
[----:B------:R-:W-:Y:S01]  /*29d0*/  ULDC.64 UR6, c[0x0][0x5b8] ;  /* 0x00016e0000067ab9 */ /* 0x000fe20000000a00 */
[----:B------:R-:W-:Y:S01]  /*29e0*/  ISETP.GE.AND P0, PT, R28, 0x1, PT ;  /* 0x000000011c00780c */ /* 0x000fe20003f06270 */
[----:B------:R-:W-:Y:S01]  /*29f0*/  IMAD R15, R15, UR6, RZ ;  /* 0x000000060f0f7c24 */ /* 0x000fe2000f8e02ff */
[----:B------:R-:W-:Y:S01]  /*2a00*/  ULDC.64 UR10, c[0x0][0x5a8] ;  /* 0x00016a00000a7ab9 */ /* 0x000fe20000000a00 */
[C---:B------:R-:W-:Y:S01]  /*2a10*/  IMAD.WIDE.U32 R24, R14.reuse, UR6, R24 ;  /* 0x000000060e187c25 */ /* 0x040fe2000f8e0018 */
[----:B------:R-:W-:Y:S01]  /*2a20*/  ISETP.LT.OR P3, PT, R27, 0x1, !P0 ;  /* 0x000000011b00780c */ /* 0x000fe20004761670 */
[----:B------:R-:W-:Y:S02]  /*2a30*/  BSSY B1, `(.L_x_37) ;  /* 0x000000c000017945 */ /* 0x000fe40003800000 */
[----:B------:R-:W-:Y:S01]  /*2a40*/  IMAD R15, R14, UR7, R15 ;  /* 0x000000070e0f7c24 */ /* 0x000fe2000f8e020f */
[----:B------:R-:W-:Y:S02]  /*2a50*/  ULDC.64 UR6, c[0x0][0x5b0] ;  /* 0x00016c0000067ab9 */ /* 0x000fe40000000a00 */
[----:B------:R-:W-:-:S02]  /*2a60*/  IMAD R29, R31, UR6, RZ ;  /* 0x000000061f1d7c24 */ /* 0x000fc4000f8e02ff */
[----:B------:R-:W-:Y:S02]  /*2a70*/  IMAD.IADD R25, R25, 0x1, R15 ;  /* 0x0000000119197824 */ /* 0x000fe400078e020f */
[C---:B------:R-:W-:Y:S02]  /*2a80*/  IMAD R29, R35.reuse, UR7, R29 ;  /* 0x00000007231d7c24 */ /* 0x040fe4000f8e021d */
[----:B------:R-:W-:-:S03]  /*2a90*/  IMAD.WIDE.U32 R14, R35, UR6, R24 ;  /* 0x00000006230e7c25 */ /* 0x000fc6000f8e0018 */
[----:B------:R-:W-:-:S04]  /*2aa0*/  IADD3 R14, P1, R14, UR10, RZ ;  /* 0x0000000a0e0e7c10 */ /* 0x000fc8000ff3e0ff */
[--C-:B------:R-:W-:Y:S02]  /*2ab0*/  IADD3.X R15, R15, UR11, R29.reuse, P1, !PT ;  /* 0x0000000b0f0f7c10 */ /* 0x100fe40008ffe41d */
[----:B------:R-:W-:Y:S01]  /*2ac0*/  PRMT R29, RZ, 0x7610, R29 ;  /* 0x00007610ff1d7816 */ /* 0x000fe2000000001d */
[----:B------:R-:W-:Y:S06]  /*2ad0*/  @P3 BRA `(.L_x_38) ;  /* 0x0000000000043947 */ /* 0x000fec0003800000 */
[----:B------:R0:W5:Y:S02]  /*2ae0*/  LDG.E.U8 R29, desc[UR16][R14.64] ;  /* 0x000000100e1d7981 */ /* 0x000164000c1e1100 */
.L_x_38:
[----:B------:R-:W-:Y:S05]  /*2af0*/  BSYNC B1 ;  /* 0x0000000000017941 */ /* 0x000fea0003800000 */
.L_x_37:
[----:B-----5:R-:W-:Y:S01]  /*2b00*/  LOP3.LUT R29, R29, 0xff, RZ, 0xc0, !PT ;  /* 0x000000ff1d1d7812 */ /* 0x020fe200078ec0ff */
[----:B------:R-:W-:Y:S01]  /*2b10*/  BSSY B1, `(.L_x_39) ;  /* 0x000000c000017945 */ /* 0x000fe20003800000 */
[----:B------:R-:W-:Y:S02]  /*2b20*/  ISETP.GE.AND P1, PT, R28, 0x2, PT ;  /* 0x000000021c00780c */ /* 0x000fe40003f26270 */
[----:B------:R-:W-:Y:S02]  /*2b30*/  F2FP.F16.E4M3.UNPACK_B R29, R29 ;  /* 0x0000001dff1d723e */ /* 0x000fe400020006ff */
[----:B------:R-:W-:-:S03]  /*2b40*/  ISETP.LT.OR P2, PT, R27, 0x1, !P1 ;  /* 0x000000011b00780c */ /* 0x000fc60004f41670 */
[----:B------:R-:W-:-:S05]  /*2b50*/  HADD2.F32 R29, -RZ, R29.H0_H0 ;  /* 0x2000001dff1d7230 */ /* 0x000fca0000004100 */
[----:B------:R-:W-:Y:S01]  /*2b60*/  FMUL R32, R29, R12 ;  /* 0x0000000c1d207220 */ /* 0x000fe20000400000 */
[----:B------:R-:W-:-:S03]  /*2b70*/  PRMT R29, RZ, 0x7610, R29 ;  /* 0x00007610ff1d7816 */ /* 0x000fc6000000001d */
[----:B--2---:R-:W-:-:S05]  /*2b80*/  FFMA R32, R79, R7, R32 ;  /* 0x000000074f207223 */ /* 0x004fca0000000020 */
[----:B------:R-:W-:-:S05]  /*2b90*/  F2FP.SATFINITE.E4M3.F32.PACK_AB_MERGE_C R33, RZ, R32, RZ ;  /* 0x00000020ff21723e */ /* 0x000fca00048070ff */
[----:B------:R1:W-:Y:S01]  /*2ba0*/  @!P3 STG.E.U8 desc[UR16][R8.64], R33 ;  /* 0x000000210800b986 */ /* 0x0003e2000c101110 */
[----:B------:R-:W-:Y:S05]  /*2bb0*/  @P2 BRA `(.L_x_40) ;  /* 0x0000000000042947 */ /* 0x000fea0003800000 */
[----:B------:R2:W5:Y:S02]  /*2bc0*/  LDG.E.U8 R29, desc[UR16][R14.64+0x1] ;  /* 0x000001100e1d7981 */ /* 0x000564000c1e1100 */
.L_x_40:
[----:B------:R-:W-:Y:S05]  /*2bd0*/  BSYNC B1 ;  /* 0x0000000000017941 */ /* 0x000fea0003800000 */
.L_x_39:
[----:B-----5:R-:W-:Y:S01]  /*2be0*/  LOP3.LUT R29, R29, 0xff, RZ, 0xc0, !PT ;  /* 0x000000ff1d1d7812 */ /* 0x020fe200078ec0ff */
[----:B------:R-:W-:Y:S01]  /*2bf0*/  BSSY B1, `(.L_x_41) ;  /* 0x0000012000017945 */ /* 0x000fe20003800000 */
[----:B-1----:R-:W-:Y:S02]  /*2c00*/  IADD3 R33, P3, R35, 0x8, RZ ;  /* 0x0000000823217810 */ /* 0x002fe40007f7e0ff */
[----:B------:R-:W-:Y:S02]  /*2c10*/  F2FP.F16.E4M3.UNPACK_B R29, R29 ;  /* 0x0000001dff1d723e */ /* 0x000fe400020006ff */
[----:B------:R-:W-:Y:S01]  /*2c20*/  ISETP.LT.OR P0, PT, R27, 0x9, !P0 ;  /* 0x000000091b00780c */ /* 0x000fe20004701670 */
[----:B------:R-:W-:Y:S02]  /*2c30*/  IMAD.X R30, RZ, RZ, R31, P3 ;  /* 0x000000ffff1e7224 */ /* 0x000fe400018e061f */
[----:B------:R-:W-:Y:S02]  /*2c40*/  HADD2.F32 R29, -RZ, R29.H0_H0 ;  /* 0x2000001dff1d7230 */ /* 0x000fe40000004100 */
[----:B------:R-:W-:-:S02]  /*2c50*/  IMAD R30, R30, UR6, RZ ;  /* 0x000000061e1e7c24 */ /* 0x000fc4000f8e02ff */
[----:B------:R-:W-:-:S04]  /*2c60*/  IMAD.WIDE.U32 R24, R33, UR6, R24 ;  /* 0x0000000621187c25 */ /* 0x000fc8000f8e0018 */
[----:B------:R-:W-:Y:S01]  /*2c70*/  FMUL R29, R29, R12 ;  /* 0x0000000c1d1d7220 */ /* 0x000fe20000400000 */
[----:B------:R-:W-:-:S03]  /*2c80*/  IMAD R33, R33, UR7, R30 ;  /* 0x0000000721217c24 */ /* 0x000fc6000f8e021e */
[----:B------:R-:W-:Y:S01]  /*2c90*/  FFMA R29, R80, R7, R29 ;  /* 0x00000007501d7223 */ /* 0x000fe2000000001d */
[----:B------:R-:W-:-:S04]  /*2ca0*/  IADD3 R24, P3, R24, UR10, RZ ;  /* 0x0000000a18187c10 */ /* 0x000fc8000ff7e0ff */
[----:B------:R-:W-:Y:S02]  /*2cb0*/  F2FP.SATFINITE.E4M3.F32.PACK_AB_MERGE_C R31, RZ, R29, RZ ;  /* 0x0000001dff1f723e */ /* 0x000fe400048070ff */
[----:B------:R-:W-:Y:S02]  /*2cc0*/  IADD3.X R25, R25, UR11, R33, P3, !PT ;  /* 0x0000000b19197c10 */ /* 0x000fe40009ffe421 */
[----:B------:R-:W-:Y:S01]  /*2cd0*/  PRMT R29, RZ, 0x7610, R29 ;  /* 0x00007610ff1d7816 */ /* 0x000fe2000000001d */
[----:B------:R1:W-:Y:S01]  /*2ce0*/  @!P2 STG.E.U8 desc[UR16][R8.64+0x1], R31 ;  /* 0x0000011f0800a986 */ /* 0x0003e2000c101110 */
[----:B------:R-:W-:Y:S05]  /*2cf0*/  @P0 BRA `(.L_x_42) ;  /* 0x0000000000040947 */ /* 0x000fea0003800000 */
[----:B------:R3:W5:Y:S02]  /*2d00*/  LDG.E.U8 R29, desc[UR16][R24.64] ;  /* 0x00000010181d7981 */ /* 0x000764000c1e1100 */
.L_x_42:
[----:B------:R-:W-:Y:S05]  /*2d10*/  BSYNC B1 ;  /* 0x0000000000017941 */ /* 0x000fea0003800000 */
.L_x_41:
[----:B-----5:R-:W-:Y:S01]  /*2d20*/  LOP3.LUT R29, R29, 0xff, RZ, 0xc0, !PT ;  /* 0x000000ff1d1d7812 */ /* 0x020fe200078ec0ff */
[----:B------:R-:W-:Y:S01]  /*2d30*/  BSSY B1, `(.L_x_43) ;  /* 0x000000b000017945 */ /* 0x000fe20003800000 */
[----:B------:R-:W-:Y:S02]  /*2d40*/  ISETP.LT.OR P1, PT, R27, 0x9, !P1 ;  /* 0x000000091b00780c */ /* 0x000fe40004f21670 */
[----:B------:R-:W-:-:S05]  /*2d50*/  F2FP.F16.E4M3.UNPACK_B R29, R29 ;  /* 0x0000001dff1d723e */ /* 0x000fca00020006ff */
[----:B------:R-:W-:-:S05]  /*2d60*/  HADD2.F32 R29, -RZ, R29.H0_H0 ;  /* 0x2000001dff1d7230 */ /* 0x000fca0000004100 */
[----:B------:R-:W-:Y:S01]  /*2d70*/  FMUL R30, R29, R12 ;  /* 0x0000000c1d1e7220 */ /* 0x000fe20000400000 */
[----:B------:R-:W-:-:S03]  /*2d80*/  PRMT R29, RZ, 0x7610, R29 ;  /* 0x00007610ff1d7816 */ /* 0x000fc6000000001d */
[----:B------:R-:W-:-:S05]  /*2d90*/  FFMA R30, R77, R7, R30 ;  /* 0x000000074d1e7223 */ /* 0x000fca000000001e */
[----:B-1----:R-:W-:-:S05]  /*2da0*/  F2FP.SATFINITE.E4M3.F32.PACK_AB_MERGE_C R31, RZ, R30, RZ ;  /* 0x0000001eff1f723e */ /* 0x002fca00048070ff */
[----:B------:R1:W-:Y:S01]  /*2db0*/  @!P0 STG.E.U8 desc[UR16][R10.64], R31 ;  /* 0x0000001f0a008986 */ /* 0x0003e2000c101110 */
[----:B------:R-:W-:Y:S05]  /*2dc0*/  @P1 BRA `(.L_x_44) ;  /* 0x0000000000041947 */ /* 0x000fea0003800000 */
[----:B------:R4:W5:Y:S02]  /*2dd0*/  LDG.E.U8 R29, desc[UR16][R24.64+0x1] ;  /* 0x00000110181d7981 */ /* 0x000964000c1e1100 */
.L_x_44:
[----:B------:R-:W-:Y:S05]  /*2de0*/  BSYNC B1 ;  /* 0x0000000000017941 */ /* 0x000fea0003800000 */
.L_x_43:
[----:B-----5:R-:W-:Y:S01]  /*2df0*/  LOP3.LUT R29, R29, 0xff, RZ, 0xc0, !PT ;  /* 0x000000ff1d1d7812 */ /* 0x020fe200078ec0ff */
[----:B------:R-:W-:Y:S01]  /*2e00*/  BSSY B1, `(.L_x_45) ;  /* 0x000000c000017945 */ /* 0x000fe20003800000 */
[----:B------:R-:W-:Y:S02]  /*2e10*/  ISETP.GE.AND P0, PT, R28, 0x9, PT ;  /* 0x000000091c00780c */ /* 0x000fe40003f06270 */
[----:B------:R-:W-:Y:S02]  /*2e20*/  F2FP.F16.E4M3.UNPACK_B R29, R29 ;  /* 0x0000001dff1d723e */ /* 0x000fe400020006ff */
[----:B------:R-:W-:-:S03]  /*2e30*/  ISETP.LT.OR P2, PT, R27, 0x1, !P0 ;  /* 0x000000011b00780c */ /* 0x000fc60004741670 */
[----:B------:R-:W-:-:S05]  /*2e40*/  HADD2.F32 R29, -RZ, R29.H0_H0 ;  /* 0x2000001dff1d7230 */ /* 0x000fca0000004100 */
[----:B------:R-:W-:-:S04]  /*2e50*/  FMUL R29, R29, R12 ;  /* 0x0000000c1d1d7220 */ /* 0x000fc80000400000 */
[----:B------:R-:W-:-:S05]  /*2e60*/  FFMA R29, R78, R7, R29 ;  /* 0x000000074e1d7223 */ /* 0x000fca000000001d */
[----:B-1----:R-:W-:Y:S02]  /*2e70*/  F2FP.SATFINITE.E4M3.F32.PACK_AB_MERGE_C R31, RZ, R29, RZ ;  /* 0x0000001dff1f723e */ /* 0x002fe400048070ff */
[----:B------:R-:W-:-:S03]  /*2e80*/  PRMT R29, RZ, 0x7610, R29 ;  /* 0x00007610ff1d7816 */ /* 0x000fc6000000001d */
[----:B------:R1:W-:Y:S01]  /*2e90*/  @!P1 STG.E.U8 desc[UR16][R10.64+0x1], R31 ;  /* 0x0000011f0a009986 */ /* 0x0003e2000c101110 */
[----:B------:R-:W-:Y:S05]  /*2ea0*/  @P2 BRA `(.L_x_46) ;  /* 0x0000000000042947 */ /* 0x000fea0003800000 */
[----:B------:R0:W5:Y:S02]  /*2eb0*/  LDG.E.U8 R29, desc[UR16][R14.64+0x8] ;  /* 0x000008100e1d7981 */ /* 0x000164000c1e1100 */
.L_x_46:
[----:B------:R-:W-:Y:S05]  /*2ec0*/  BSYNC B1 ;  /* 0x0000000000017941 */ /* 0x000fea0003800000 */
.L_x_45:
        /* <DEDUP_REMOVED lines=13> */
.L_x_48:
[----:B------:R-:W-:Y:S05]  /*2fa0*/  BSYNC B1 ;  /* 0x0000000000017941 */ /* 0x000fea0003800000 */
.L_x_47:
[----:B-----5:R-:W-:Y:S01]  /*2fb0*/  LOP3.LUT R29, R29, 0xff, RZ, 0xc0, !PT ;  /* 0x000000ff1d1d7812 */ /* 0x020fe200078ec0ff */
[----:B------:R-:W-:Y:S01]  /*2fc0*/  BSSY B1, `(.L_x_49) ;  /* 0x000000b000017945 */ /* 0x000fe20003800000 */
[----:B------:R-:W-:Y:S02]  /*2fd0*/  ISETP.LT.OR P0, PT, R27, 0x9, !P0 ;  /* 0x000000091b00780c */ /* 0x000fe40004701670 */
[----:B------:R-:W-:-:S05]  /*2fe0*/  F2FP.F16.E4M3.UNPACK_B R29, R29 ;  /* 0x0000001dff1d723e */ /* 0x000fca00020006ff */
        /* <DEDUP_REMOVED lines=8> */
.L_x_50:
[----:B------:R-:W-:Y:S05]  /*3070*/  BSYNC B1 ;  /* 0x0000000000017941 */ /* 0x000fea0003800000 */
.L_x_49:
        /* <DEDUP_REMOVED lines=12> */
.L_x_52:
[----:B------:R-:W-:Y:S05]  /*3140*/  BSYNC B1 ;  /* 0x0000000000017941 */ /* 0x000fea0003800000 */
.L_x_51:
        /* <DEDUP_REMOVED lines=13> */
.L_x_54:
[----:B------:R-:W-:Y:S05]  /*3220*/  BSYNC B1 ;  /* 0x0000000000017941 */ /* 0x000fea0003800000 */
.L_x_53:
        /* <DEDUP_REMOVED lines=13> */
.L_x_56:
[----:B------:R-:W-:Y:S05]  /*3300*/  BSYNC B1 ;  /* 0x0000000000017941 */ /* 0x000fea0003800000 */
.L_x_55:
        /* <DEDUP_REMOVED lines=12> */
.L_x_58:
[----:B------:R-:W-:Y:S05]  /*33d0*/  BSYNC B1 ;  /* 0x0000000000017941 */ /* 0x000fea0003800000 */
.L_x_57:
        /* <DEDUP_REMOVED lines=12> */
.L_x_60:
[----:B------:R-:W-:Y:S05]  /*34a0*/  BSYNC B1 ;  /* 0x0000000000017941 */ /* 0x000fea0003800000 */
.L_x_59:
        /* <DEDUP_REMOVED lines=13> */
.L_x_62:
[----:B------:R-:W-:Y:S05]  /*3580*/  BSYNC B1 ;  /* 0x0000000000017941 */ /* 0x000fea0003800000 */
.L_x_61:
        /* <DEDUP_REMOVED lines=13> */
.L_x_64:
[----:B------:R-:W-:Y:S05]  /*3660*/  BSYNC B1 ;  /* 0x0000000000017941 */ /* 0x000fea0003800000 */
.L_x_63:
        /* <DEDUP_REMOVED lines=12> */
.L_x_66:
[----:B------:R-:W-:Y:S05]  /*3730*/  BSYNC B1 ;  /* 0x0000000000017941 */ /* 0x000fea0003800000 */
.L_x_65:
        /* <DEDUP_REMOVED lines=12> */
.L_x_68:
[----:B------:R-:W-:Y:S05]  /*3800*/  BSYNC B1 ;  /* 0x0000000000017941 */ /* 0x000fea0003800000 */
.L_x_67:
        /* <DEDUP_REMOVED lines=13> */
.L_x_70:
[----:B------:R-:W-:Y:S05]  /*38e0*/  BSYNC B1 ;  /* 0x0000000000017941 */ /* 0x000fea0003800000 */
.L_x_69:
        /* <DEDUP_REMOVED lines=13> */
.L_x_72:
[----:B------:R-:W-:Y:S05]  /*39c0*/  BSYNC B1 ;  /* 0x0000000000017941 */ /* 0x000fea0003800000 */
.L_x_71:
        /* <DEDUP_REMOVED lines=12> */
.L_x_74:
[----:B------:R-:W-:Y:S05]  /*3a90*/  BSYNC B1 ;  /* 0x0000000000017941 */ /* 0x000fea0003800000 */
.L_x_73:
        /* <DEDUP_REMOVED lines=12> */
.L_x_76:
[----:B------:R-:W-:Y:S05]  /*3b60*/  BSYNC B1 ;  /* 0x0000000000017941 */ /* 0x000fea0003800000 */
.L_x_75:
        /* <DEDUP_REMOVED lines=13> */
.L_x_78:
[----:B------:R-:W-:Y:S05]  /*3c40*/  BSYNC B1 ;  /* 0x0000000000017941 */ /* 0x000fea0003800000 */
.L_x_77:
        /* <DEDUP_REMOVED lines=13> */
.L_x_80:
[----:B------:R-:W-:Y:S05]  /*3d20*/  BSYNC B1 ;  /* 0x0000000000017941 */ /* 0x000fea0003800000 */
.L_x_79:
        /* <DEDUP_REMOVED lines=12> */
.L_x_82:
[----:B------:R-:W-:Y:S05]  /*3df0*/  BSYNC B1 ;  /* 0x0000000000017941 */ /* 0x000fea0003800000 */
.L_x_81:
[----:B-----5:R-:W-:Y:S01]  /*3e00*/  LOP3.LUT R29, R29, 0xff, RZ, 0xc0, !PT ;  /* 0x000000ff1d1d7812 */ /* 0x020fe200078ec0ff */
[----:B------:R-:W-:Y:S01]  /*3e10*/  BSSY B1, `(.L_x_83) ;  /* 0x000000b000017945 */ /* 0x000fe20003800000 */
[----:B------:R-:W-:Y:S02]  /*3e20*/  ISETP.LT.OR P1, PT, R27, 0x9, !P1 ;  /* 0x000000091b00780c */ /* 0x000fe40004f21670 */
[----:B------:R-:W-:-:S05]  /*3e30*/  F2FP.F16.E4M3.UNPACK_B R29, R29 ;  /* 0x0000001dff1d723e */ /* 0x000fca00020006ff */
[----:B------:R-:W-:-:S05]  /*3e40*/  HADD2.F32 R29, -RZ, R29.H0_H0 ;  /* 0x2000001dff1d7230 */ /* 0x000fca0000004100 */
[----:B------:R-:W-:-:S04]  /*3e50*/  FMUL R30, R29, R12 ;  /* 0x0000000c1d1e7220 */ /* 0x000fc80000400000 */
[----:B------:R-:W-:Y:S01]  /*3e60*/  FFMA R30, R23, R7, R30 ;  /* 0x00000007171e7223 */ /* 0x000fe2000000001e */
[----:B------:R-:W-:-:S04]  /*3e70*/  PRMT R23, RZ, 0x7610, R23 ;  /* 0x00007610ff177816 */ /* 0x000fc80000000017 */
[----:B------:R-:W-:-:S05]  /*3e80*/  F2FP.SATFINITE.E4M3.F32.PACK_AB_MERGE_C R29, RZ, R30, RZ ;  /* 0x0000001eff1d723e */ /* 0x000fca00048070ff */
[----:B------:R0:W-:Y:S01]  /*3e90*/  @!P0 STG.E.U8 desc[UR16][R10.64+0x28], R29 ;  /* 0x0000281d0a008986 */ /* 0x0001e2000c101110 */
[----:B------:R-:W-:Y:S05]  /*3ea0*/  @P1 BRA `(.L_x_84) ;  /* 0x0000000000041947 */ /* 0x000fea0003800000 */
[----:B------:R0:W5:Y:S02]  /*3eb0*/  LDG.E.U8 R23, desc[UR16][R24.64+0x29] ;  /* 0x0000291018177981 */ /* 0x000164000c1e1100 */
.L_x_84:
[----:B------:R-:W-:Y:S05]  /*3ec0*/  BSYNC B1 ;  /* 0x0000000000017941 */ /* 0x000fea0003800000 */
.L_x_83:
        /* <DEDUP_REMOVED lines=8> */
[----:B0-----:R-:W-:Y:S02]  /*3f50*/  F2FP.SATFINITE.E4M3.F32.PACK_AB_MERGE_C R29, RZ, R23, RZ ;  /* 0x00000017ff1d723e */ /* 0x001fe400048070ff */
[----:B------:R-:W-:-:S03]  /*3f60*/  PRMT R23, RZ, 0x7610, R23 ;  /* 0x00007610ff177816 */ /* 0x000fc60000000017 */
[----:B------:R0:W-:Y:S01]  /*3f70*/  @!P1 STG.E.U8 desc[UR16][R10.64+0x29], R29 ;  /* 0x0000291d0a009986 */ /* 0x0001e2000c101110 */
[----:B------:R-:W-:Y:S05]  /*3f80*/  @P2 BRA `(.L_x_86) ;  /* 0x0000000000042947 */ /* 0x000fea0003800000 */
[----:B------:R0:W5:Y:S02]  /*3f90*/  LDG.E.U8 R23, desc[UR16][R14.64+0x30] ;  /* 0x000030100e177981 */ /* 0x000164000c1e1100 */
.L_x_86:
[----:B------:R-:W-:Y:S05]  /*3fa0*/  BSYNC B1 ;  /* 0x0000000000017941 */ /* 0x000fea0003800000 */
.L_x_85:
[----:B-----5:R-:W-:Y:S01]  /*3fb0*/  LOP3.LUT R23, R23, 0xff, RZ, 0xc0, !PT ;  /* 0x000000ff17177812 */ /* 0x020fe200078ec0ff */
[----:B------:R-:W-:Y:S01]  /*3fc0*/  BSSY B1, `(.L_x_87) ;  /* 0x000000c000017945 */ /* 0x000fe20003800000 */
[----:B------:R-:W-:Y:S02]  /*3fd0*/  ISETP.GE.AND P1, PT, R28, 0x32, PT ;  /* 0x000000321c00780c */ /* 0x000fe40003f26270 */
[----:B------:R-:W-:Y:S02]  /*3fe0*/  F2FP.F16.E4M3.UNPACK_B R23, R23 ;  /* 0x00000017ff17723e */ /* 0x000fe400020006ff */
[----:B------:R-:W-:-:S03]  /*3ff0*/  ISETP.LT.OR P3, PT, R27, 0x1, !P1 ;  /* 0x000000011b00780c */ /* 0x000fc60004f61670 */
        /* <DEDUP_REMOVED lines=8> */
.L_x_88:
[----:B------:R-:W-:Y:S05]  /*4080*/  BSYNC B1 ;  /* 0x0000000000017941 */ /* 0x000fea0003800000 */
.L_x_87:
[----:B-----5:R-:W-:Y:S01]  /*4090*/  LOP3.LUT R21, R21, 0xff, RZ, 0xc0, !PT ;  /* 0x000000ff15157812 */ /* 0x020fe200078ec0ff */
[----:B------:R-:W-:Y:S01]  /*40a0*/  BSSY B1, `(.L_x_89) ;  /* 0x000000b000017945 */ /* 0x000fe20003800000 */
[----:B------:R-:W-:Y:S02]  /*40b0*/  ISETP.LT.OR P0, PT, R27, 0x9, !P0 ;  /* 0x000000091b00780c */ /* 0x000fe40004701670 */
[----:B------:R-:W-:-:S05]  /*40c0*/  F2FP.F16.E4M3.UNPACK_B R21, R21 ;  /* 0x00000015ff15723e */ /* 0x000fca00020006ff */
        /* <DEDUP_REMOVED lines=8> */
.L_x_90:
[----:B------:R-:W-:Y:S05]  /*4150*/  BSYNC B1 ;  /* 0x0000000000017941 */ /* 0x000fea0003800000 */
.L_x_89:
        /* <DEDUP_REMOVED lines=12> */
.L_x_92:
[----:B------:R-:W-:Y:S05]  /*4220*/  BSYNC B1 ;  /* 0x0000000000017941 */ /* 0x000fea0003800000 */
.L_x_91:
        /* <DEDUP_REMOVED lines=13> */
.L_x_94:
[----:B------:R-:W-:Y:S05]  /*4300*/  BSYNC B1 ;  /* 0x0000000000017941 */ /* 0x000fea0003800000 */
.L_x_93:
        /* <DEDUP_REMOVED lines=13> */
.L_x_96:
[----:B------:R-:W-:Y:S05]  /*43e0*/  BSYNC B1 ;  /* 0x0000000000017941 */ /* 0x000fea0003800000 */
.L_x_95:
[----:B-----5:R-:W-:Y:S01]  /*43f0*/  LOP3.LUT R17, R17, 0xff, RZ, 0xc0, !PT ;  /* 0x000000ff11117812 */ /* 0x020fe200078ec0ff */
[----:B------:R-:W-:Y:S01]  /*4400*/  BSSY B1, `(.L_x_97) ;  /* 0x000000b000017945 */ /* 0x000fe20003800000 */
[----:B------:R-:W-:Y:S02]  /*4410*/  ISETP.LT.OR P0, PT, R27, 0x9, !P0 ;  /* 0x000000091b00780c */ /* 0x000fe40004701670 */
[----:B------:R-:W-:Y:S02]  /*4420*/  F2FP.F16.E4M3.UNPACK_B R17, R17 ;  /* 0x00000011ff11723e */ /* 0x000fe400020006ff */
[----:B0-2---:R-:W-:-:S03]  /*4430*/  PRMT R14, RZ, 0x7610, R14 ;  /* 0x00007610ff0e7816 */ /* 0x005fc6000000000e */
[----:B------:R-:W-:-:S05]  /*4440*/  HADD2.F32 R17, -RZ, R17.H0_H0 ;  /* 0x20000011ff117230 */ /* 0x000fca0000004100 */
[----:B------:R-:W-:-:S04]  /*4450*/  FMUL R17, R17, R12 ;  /* 0x0000000c11117220 */ /* 0x000fc80000400000 */
[----:B------:R-:W-:-:S05]  /*4460*/  FFMA R17, R18, R7, R17 ;  /* 0x0000000712117223 */ /* 0x000fca0000000011 */
[----:B------:R-:W-:-:S05]  /*4470*/  F2FP.SATFINITE.E4M3.F32.PACK_AB_MERGE_C R17, RZ, R17, RZ ;  /* 0x00000011ff11723e */ /* 0x000fca00048070ff */
[----:B------:R0:W-:Y:S01]  /*4480*/  @!P3 STG.E.U8 desc[UR16][R8.64+0x39], R17 ;  /* 0x000039110800b986 */ /* 0x0001e2000c101110 */
[----:B------:R-:W-:Y:S05]  /*4490*/  @P0 BRA `(.L_x_98) ;  /* 0x0000000000040947 */ /* 0x000fea0003800000 */
[----:B------:R2:W5:Y:S02]  /*44a0*/  LDG.E.U8 R14, desc[UR16][R24.64+0x38] ;  /* 0x00003810180e7981 */ /* 0x000564000c1e1100 */
.L_x_98:
[----:B------:R-:W-:Y:S05]  /*44b0*/  BSYNC B1 ;  /* 0x0000000000017941 */ /* 0x000fea0003800000 */
.L_x_97:
[----:B-----5:R-:W-:Y:S01]  /*44c0*/  LOP3.LUT R14, R14, 0xff, RZ, 0xc0, !PT ;  /* 0x000000ff0e0e7812 */ /* 0x020fe200078ec0ff */
[----:B------:R-:W-:Y:S01]  /*44d0*/  BSSY B1, `(.L_x_99) ;  /* 0x000000b000017945 */ /* 0x000fe20003800000 */
[----:B------:R-:W-:Y:S02]  /*44e0*/  ISETP.LT.OR P1, PT, R27, 0x9, !P1 ;  /* 0x000000091b00780c */ /* 0x000fe40004f21670 */
[----:B------:R-:W-:-:S05]  /*44f0*/  F2FP.F16.E4M3.UNPACK_B R14, R14 ;  /* 0x0000000eff0e723e */ /* 0x000fca00020006ff */
[----:B01----:R-:W-:-:S05]  /*4500*/  HADD2.F32 R9, -RZ, R14.H0_H0 ;  /* 0x2000000eff097230 */ /* 0x003fca0000004100 */
[----:B------:R-:W-:-:S04]  /*4510*/  FMUL R8, R9, R12 ;  /* 0x0000000c09087220 */ /* 0x000fc80000400000 */
[----:B------:R-:W-:-:S05]  /*4520*/  FFMA R8, R13, R7, R8 ;  /* 0x000000070d087223 */ /* 0x000fca0000000008 */
[----:B------:R-:W-:Y:S02]  /*4530*/  F2FP.SATFINITE.E4M3.F32.PACK_AB_MERGE_C R9, RZ, R8, RZ ;  /* 0x00000008ff09723e */ /* 0x000fe400048070ff */
[----:B------:R-:W-:-:S03]  /*4540*/  PRMT R8, RZ, 0x7610, R8 ;  /* 0x00007610ff087816 */ /* 0x000fc60000000008 */
[----:B------:R0:W-:Y:S01]  /*4550*/  @!P0 STG.E.U8 desc[UR16][R10.64+0x38], R9 ;  /* 0x000038090a008986 */ /* 0x0001e2000c101110 */
[----:B------:R-:W-:Y:S05]  /*4560*/  @P1 BRA `(.L_x_100) ;  /* 0x0000000000041947 */ /* 0x000fea0003800000 */
[----:B------:R1:W5:Y:S02]  /*4570*/  LDG.E.U8 R8, desc[UR16][R24.64+0x39] ;  /* 0x0000391018087981 */ /* 0x000364000c1e1100 */
.L_x_100:
[----:B------:R-:W-:Y:S05]  /*4580*/  BSYNC B1 ;  /* 0x0000000000017941 */ /* 0x000fea0003800000 */
.L_x_99:
[----:B------:R-:W-:Y:S05]  /*4590*/  @P1 BRA `(.L_x_101) ;  /* 0x0000000800601947 */ /* 0x000fea0003800000 */
[----:B-----5:R-:W-:-:S04]  /*45a0*/  LOP3.LUT R8, R8, 0xff, RZ, 0xc0, !PT ;  /* 0x000000ff08087812 */ /* 0x020fc800078ec0ff */
[----:B------:R-:W-:-:S05]  /*45b0*/  F2FP.F16.E4M3.UNPACK_B R8, R8 ;  /* 0x00000008ff08723e */ /* 0x000fca00020006ff */
[----:B0-----:R-:W-:-:S05]  /*45c0*/  HADD2.F32 R9, -RZ, R8.H0_H0 ;  /* 0x20000008ff097230 */ /* 0x001fca0000004100 */
[----:B------:R-:W-:-:S04]  /*45d0*/  FMUL R9, R9, R12 ;  /* 0x0000000c09097220 */ /* 0x000fc80000400000 */
[----:B------:R-:W-:-:S05]  /*45e0*/  FFMA R9, R16, R7, R9 ;  /* 0x0000000710097223 */ /* 0x000fca0000000009 */
[----:B------:R-:W-:-:S05]  /*45f0*/  F2FP.SATFINITE.E4M3.F32.PACK_AB_MERGE_C R9, RZ, R9, RZ ;  /* 0x00000009ff09723e */ /* 0x000fca00048070ff */
[----:B------:R0:W-:Y:S01]  /*4600*/  STG.E.U8 desc[UR16][R10.64+0x39], R9 ;  /* 0x000039090a007986 */ /* 0x0001e2000c101110 */
[----:B------:R-:W-:Y:S05]  /*4610*/  BRA `(.L_x_101) ;  /* 0x0000000800407947 */ /* 0x000fea0003800000 */
.L_x_36:
[C---:B------:R-:W-:Y:S01]  /*4620*/  ISETP.GE.AND P3, PT, R28.reuse, 0x1, PT ;  /* 0x000000011c00780c */ /* 0x040fe20003f66270 */
[-C--:B--2---:R-:W-:Y:S01]  /*4630*/  FMUL R79, R79, R7.reuse ;  /* 0x000000074f4f7220 */ /* 0x084fe20000400000 */
[----:B------:R-:W-:Y:S01]  /*4640*/  ISETP.GE.AND P0, PT, R28, 0x2, PT ;  /* 0x000000021c00780c */ /* 0x000fe20003f06270 */
[-C--:B------:R-:W-:Y:S01]  /*4650*/  FMUL R80, R80, R7.reuse ;  /* 0x0000000750507220 */ /* 0x080fe20000400000 */
[----:B------:R-:W-:Y:S01]  /*4660*/  ISETP.LT.OR P1, PT, R27, 0x1, !P3 ;  /* 0x000000011b00780c */ /* 0x000fe20005f21670 */
[-C--:B------:R-:W-:Y:S01]  /*4670*/  FMUL R77, R77, R7.reuse ;  /* 0x000000074d4d7220 */ /* 0x080fe20000400000 */
[C---:B------:R-:W-:Y:S01]  /*4680*/  ISETP.LT.OR P2, PT, R27.reuse, 0x1, !P0 ;  /* 0x000000011b00780c */ /* 0x040fe20004741670 */
[-C--:B------:R-:W-:Y:S01]  /*4690*/  FMUL R78, R78, R7.reuse ;  /* 0x000000074e4e7220 */ /* 0x080fe20000400000 */
[----:B------:R-:W-:Y:S01]  /*46a0*/  ISETP.LT.OR P3, PT, R27, 0x9, !P3 ;  /* 0x000000091b00780c */ /* 0x000fe20005f61670 */
[----:B------:R-:W-:Y:S01]  /*46b0*/  FMUL R75, R75, R7 ;  /* 0x000000074b4b7220 */ /* 0x000fe20000400000 */
[----:B------:R-:W-:Y:S01]  /*46c0*/  F2FP.SATFINITE.E4M3.F32.PACK_AB_MERGE_C R79, RZ, R79, RZ ;  /* 0x0000004fff4f723e */ /* 0x000fe200048070ff */
[-C--:B------:R-:W-:Y:S01]  /*46d0*/  FMUL R76, R76, R7.reuse ;  /* 0x000000074c4c7220 */ /* 0x080fe20000400000 */
[----:B------:R-:W-:Y:S01]  /*46e0*/  F2FP.SATFINITE.E4M3.F32.PACK_AB_MERGE_C R15, RZ, R80, RZ ;  /* 0x00000050ff0f723e */ /* 0x000fe200048070ff */
[----:B------:R-:W-:Y:S01]  /*46f0*/  FMUL R73, R73, R7 ;  /* 0x0000000749497220 */ /* 0x000fe20000400000 */
[----:B------:R-:W-:Y:S01]  /*4700*/  F2FP.SATFINITE.E4M3.F32.PACK_AB_MERGE_C R77, RZ, R77, RZ ;  /* 0x0000004dff4d723e */ /* 0x000fe200048070ff */
[-C--:B------:R-:W-:Y:S01]  /*4710*/  FMUL R74, R74, R7.reuse ;  /* 0x000000074a4a7220 */ /* 0x080fe20000400000 */
[----:B------:R-:W-:Y:S01]  /*4720*/  ISETP.LT.OR P0, PT, R27, 0x9, !P0 ;  /* 0x000000091b00780c */ /* 0x000fe20004701670 */
[----:B------:R-:W-:Y:S01]  /*4730*/  @!P1 STG.E.U8 desc[UR16][R8.64], R79 ;  /* 0x0000004f08009986 */ /* 0x000fe2000c101110 */
[C---:B------:R-:W-:Y:S01]  /*4740*/  ISETP.GE.AND P1, PT, R28.reuse, 0x9, PT ;  /* 0x000000091c00780c */ /* 0x040fe20003f26270 */
[----:B------:R-:W-:Y:S01]  /*4750*/  FMUL R69, R69, R7 ;  /* 0x0000000745457220 */ /* 0x000fe20000400000 */
[----:B------:R-:W-:Y:S01]  /*4760*/  F2FP.SATFINITE.E4M3.F32.PACK_AB_MERGE_C R75, RZ, R75, RZ ;  /* 0x0000004bff4b723e */ /* 0x000fe200048070ff */
[----:B------:R0:W-:Y:S01]  /*4770*/  @!P2 STG.E.U8 desc[UR16][R8.64+0x1], R15 ;  /* 0x0000010f0800a986 */ /* 0x0001e2000c101110 */
[----:B------:R-:W-:Y:S01]  /*4780*/  ISETP.GE.AND P2, PT, R28, 0xa, PT ;  /* 0x0000000a1c00780c */ /* 0x000fe20003f46270 */
[-C--:B------:R-:W-:Y:S01]  /*4790*/  FMUL R70, R70, R7.reuse ;  /* 0x0000000746467220 */ /* 0x080fe20000400000 */
[----:B------:R-:W-:Y:S01]  /*47a0*/  F2FP.SATFINITE.E4M3.F32.PACK_AB_MERGE_C R25, RZ, R76, RZ ;  /* 0x0000004cff19723e */ /* 0x000fe200048070ff */
[----:B------:R-:W-:Y:S01]  /*47b0*/  @!P3 STG.E.U8 desc[UR16][R10.64], R77 ;  /* 0x0000004d0a00b986 */ /* 0x000fe2000c101110 */
[C---:B------:R-:W-:Y:S01]  /*47c0*/  ISETP.LT.OR P3, PT, R27.reuse, 0x1, !P1 ;  /* 0x000000011b00780c */ /* 0x040fe20004f61670 */
[-C--:B------:R-:W-:Y:S01]  /*47d0*/  FMUL R68, R68, R7.reuse ;  /* 0x0000000744447220 */ /* 0x080fe20000400000 */
[----:B------:R-:W-:Y:S01]  /*47e0*/  ISETP.LT.OR P5, PT, R27, 0x1, !P2 ;  /* 0x000000011b00780c */ /* 0x000fe200057a1670 */
[-C--:B------:R-:W-:Y:S01]  /*47f0*/  FMUL R67, R67, R7.reuse ;  /* 0x0000000743437220 */ /* 0x080fe20000400000 */
[----:B------:R-:W-:Y:S01]  /*4800*/  ISETP.LT.OR P1, PT, R27, 0x9, !P1 ;  /* 0x000000091b00780c */ /* 0x000fe20004f21670 */
[----:B------:R-:W-:Y:S01]  /*4810*/  FMUL R65, R65, R7 ;  /* 0x0000000741417220 */ /* 0x000fe20000400000 */
[----:B------:R-:W-:Y:S01]  /*4820*/  F2FP.SATFINITE.E4M3.F32.PACK_AB_MERGE_C R73, RZ, R73, RZ ;  /* 0x00000049ff49723e */ /* 0x000fe200048070ff */
[-C--:B------:R-:W-:Y:S01]  /*4830*/  FMUL R66, R66, R7.reuse ;  /* 0x0000000742427220 */ /* 0x080fe20000400000 */
[----:B0-----:R-:W-:Y:S01]  /*4840*/  F2FP.SATFINITE.E4M3.F32.PACK_AB_MERGE_C R15, RZ, R78, RZ ;  /* 0x0000004eff0f723e */ /* 0x001fe200048070ff */
[-C--:B------:R-:W-:Y:S01]  /*4850*/  FMUL R64, R64, R7.reuse ;  /* 0x0000000740407220 */ /* 0x080fe20000400000 */
[----:B------:R-:W-:Y:S01]  /*4860*/  ISETP.LT.OR P2, PT, R27, 0x9, !P2 ;  /* 0x000000091b00780c */ /* 0x000fe20005741670 */
[-C--:B------:R-:W-:Y:S01]  /*4870*/  FMUL R63, R63, R7.reuse ;  /* 0x000000073f3f7220 */ /* 0x080fe20000400000 */
[----:B------:R-:W-:Y:S01]  /*4880*/  F2FP.SATFINITE.E4M3.F32.PACK_AB_MERGE_C R29, RZ, R74, RZ ;  /* 0x0000004aff1d723e */ /* 0x000fe200048070ff */
[----:B------:R0:W-:Y:S01]  /*4890*/  @!P0 STG.E.U8 desc[UR16][R10.64+0x1], R15 ;  /* 0x0000010f0a008986 */ /* 0x0001e2000c101110 */
[C---:B------:R-:W-:Y:S01]  /*48a0*/  ISETP.GE.AND P0, PT, R28.reuse, 0x11, PT ;  /* 0x000000111c00780c */ /* 0x040fe20003f06270 */
[----:B------:R-:W-:Y:S01]  /*48b0*/  FMUL R61, R61, R7 ;  /* 0x000000073d3d7220 */ /* 0x000fe20000400000 */
[----:B------:R-:W-:Y:S01]  /*48c0*/  F2FP.SATFINITE.E4M3.F32.PACK_AB_MERGE_C R69, RZ, R69, RZ ;  /* 0x00000045ff45723e */ /* 0x000fe200048070ff */
[----:B------:R-:W-:Y:S01]  /*48d0*/  @!P3 STG.E.U8 desc[UR16][R8.64+0x8], R75 ;  /* 0x0000084b0800b986 */ /* 0x000fe2000c101110 */
[----:B------:R-:W-:Y:S01]  /*48e0*/  ISETP.GE.AND P3, PT, R28, 0x12, PT ;  /* 0x000000121c00780c */ /* 0x000fe20003f66270 */
[----:B------:R-:W-:Y:S01]  /*48f0*/  FMUL R62, R62, R7 ;  /* 0x000000073e3e7220 */ /* 0x000fe20000400000 */
[----:B------:R-:W-:Y:S01]  /*4900*/  F2FP.SATFINITE.E4M3.F32.PACK_AB_MERGE_C R67, RZ, R67, RZ ;  /* 0x00000043ff43723e */ /* 0x000fe200048070ff */
[----:B------:R1:W-:Y:S01]  /*4910*/  @!P5 STG.E.U8 desc[UR16][R8.64+0x9], R25 ;  /* 0x000009190800d986 */ /* 0x0003e2000c101110 */
[----:B------:R-:W-:Y:S01]  /*4920*/  ISETP.LT.OR P5, PT, R27, 0x1, !P3 ;  /* 0x000000011b00780c */ /* 0x000fe20005fa1670 */
[-C--:B------:R-:W-:Y:S01]  /*4930*/  FMUL R59, R59, R7.reuse ;  /* 0x000000073b3b7220 */ /* 0x080fe20000400000 */
[C---:B------:R-:W-:Y:S01]  /*4940*/  ISETP.LT.OR P3, PT, R27.reuse, 0x9, !P3 ;  /* 0x000000091b00780c */ /* 0x040fe20005f61670 */
[----:B------:R-:W-:Y:S01]  /*4950*/  @!P1 STG.E.U8 desc[UR16][R10.64+0x8], R73 ;  /* 0x000008490a009986 */ /* 0x000fe2000c101110 */
[----:B------:R-:W-:Y:S01]  /*4960*/  ISETP.LT.OR P1, PT, R27, 0x1, !P0 ;  /* 0x000000011b00780c */ /* 0x000fe20004721670 */
[-C--:B------:R-:W-:Y:S01]  /*4970*/  FMUL R60, R60, R7.reuse ;  /* 0x000000073c3c7220 */ /* 0x080fe20000400000 */
[----:B0-----:R-:W-:Y:S01]  /*4980*/  F2FP.SATFINITE.E4M3.F32.PACK_AB_MERGE_C R15, RZ, R70, RZ ;  /* 0x00000046ff0f723e */ /* 0x001fe200048070ff */
[----:B------:R-:W-:Y:S01]  /*4990*/  @!P2 STG.E.U8 desc[UR16][R10.64+0x9], R29 ;  /* 0x0000091d0a00a986 */ /* 0x000fe2000c101110 */
[----:B------:R-:W-:Y:S01]  /*49a0*/  ISETP.GE.AND P2, PT, R28, 0x19, PT ;  /* 0x000000191c00780c */ /* 0x000fe20003f46270 */
[-C--:B------:R-:W-:Y:S01]  /*49b0*/  FMUL R57, R57, R7.reuse ;  /* 0x0000000739397220 */ /* 0x080fe20000400000 */
[C---:B------:R-:W-:Y:S01]  /*49c0*/  ISETP.LT.OR P0, PT, R27.reuse, 0x9, !P0 ;  /* 0x000000091b00780c */ /* 0x040fe20004701670 */
[-C--:B------:R-:W-:Y:S01]  /*49d0*/  FMUL R58, R58, R7.reuse ;  /* 0x000000073a3a7220 */ /* 0x080fe20000400000 */
[----:B------:R-:W-:Y:S01]  /*49e0*/  ISETP.LT.OR P6, PT, R27, 0x1, !P2 ;  /* 0x000000011b00780c */ /* 0x000fe200057c1670 */
[----:B------:R0:W-:Y:S01]  /*49f0*/  @!P5 STG.E.U8 desc[UR16][R8.64+0x11], R15 ;  /* 0x0000110f0800d986 */ /* 0x0001e2000c101110 */
[----:B-1----:R-:W-:Y:S01]  /*4a00*/  F2FP.SATFINITE.E4M3.F32.PACK_AB_MERGE_C R25, RZ, R68, RZ ;  /* 0x00000044ff19723e */ /* 0x002fe200048070ff */
[----:B------:R-:W-:Y:S01]  /*4a10*/  FMUL R56, R56, R7 ;  /* 0x0000000738387220 */ /* 0x000fe20000400000 */
[----:B------:R-:W-:Y:S01]  /*4a20*/  F2FP.SATFINITE.E4M3.F32.PACK_AB_MERGE_C R65, RZ, R65, RZ ;  /* 0x00000041ff41723e */ /* 0x000fe200048070ff */
[----:B------:R-:W-:Y:S01]  /*4a30*/  @!P1 STG.E.U8 desc[UR16][R8.64+0x10], R69 ;  /* 0x0000104508009986 */ /* 0x000fe2000c101110 */
[----:B------:R-:W-:Y:S01]  /*4a40*/  ISETP.GE.AND P1, PT, R28, 0x1a, PT ;  /* 0x0000001a1c00780c */ /* 0x000fe20003f26270 */
[-C--:B------:R-:W-:Y:S01]  /*4a50*/  FMUL R23, R23, R7.reuse ;  /* 0x0000000717177220 */ /* 0x080fe20000400000 */
[C---:B------:R-:W-:Y:S01]  /*4a60*/  ISETP.LT.OR P2, PT, R27.reuse, 0x9, !P2 ;  /* 0x000000091b00780c */ /* 0x040fe20005741670 */
[----:B------:R1:W-:Y:S01]  /*4a70*/  @!P3 STG.E.U8 desc[UR16][R10.64+0x11], R25 ;  /* 0x000011190a00b986 */ /* 0x0003e2000c101110 */
[----:B------:R-:W-:Y:S01]  /*4a80*/  ISETP.LT.OR P5, PT, R27, 0x1, !P1 ;  /* 0x000000011b00780c */ /* 0x000fe20004fa1670 */
[-C--:B------:R-:W-:Y:S01]  /*4a90*/  FMUL R21, R21, R7.reuse ;  /* 0x0000000715157220 */ /* 0x080fe20000400000 */
[----:B------:R-:W-:Y:S01]  /*4aa0*/  ISETP.LT.OR P3, PT, R27, 0x9, !P1 ;  /* 0x000000091b00780c */ /* 0x000fe20004f61670 */
[----:B------:R-:W-:Y:S01]  /*4ab0*/  @!P0 STG.E.U8 desc[UR16][R10.64+0x10], R67 ;  /* 0x000010430a008986 */ /* 0x000fe2000c101110 */
[----:B0-----:R-:W-:Y:S01]  /*4ac0*/  F2FP.SATFINITE.E4M3.F32.PACK_AB_MERGE_C R15, RZ, R66, RZ ;  /* 0x00000042ff0f723e */ /* 0x001fe200048070ff */
[-C--:B------:R-:W-:Y:S01]  /*4ad0*/  FMUL R22, R22, R7.reuse ;  /* 0x0000000716167220 */ /* 0x080fe20000400000 */
[C---:B------:R-:W-:Y:S01]  /*4ae0*/  ISETP.GE.AND P0, PT, R28.reuse, 0x21, PT ;  /* 0x000000211c00780c */ /* 0x040fe20003f06270 */
[----:B------:R-:W-:Y:S01]  /*4af0*/  @!P6 STG.E.U8 desc[UR16][R8.64+0x18], R65 ;  /* 0x000018410800e986 */ /* 0x000fe2000c101110 */
[----:B------:R-:W-:Y:S01]  /*4b00*/  ISETP.GE.AND P1, PT, R28, 0x22, PT ;  /* 0x000000221c00780c */ /* 0x000fe20003f26270 */
[-C--:B------:R-:W-:Y:S01]  /*4b10*/  FMUL R19, R19, R7.reuse ;  /* 0x0000000713137220 */ /* 0x080fe20000400000 */
[C---:B------:R-:W-:Y:S01]  /*4b20*/  ISETP.LT.OR P6, PT, R27.reuse, 0x1, !P0 ;  /* 0x000000011b00780c */ /* 0x040fe200047c1670 */
[-C--:B------:R-:W-:Y:S01]  /*4b30*/  FMUL R20, R20, R7.reuse ;  /* 0x0000000714147220 */ /* 0x080fe20000400000 */
[----:B-1----:R-:W-:Y:S01]  /*4b40*/  F2FP.SATFINITE.E4M3.F32.PACK_AB_MERGE_C R25, RZ, R64, RZ ;  /* 0x00000040ff19723e */ /* 0x002fe200048070ff */
[----:B------:R0:W-:Y:S01]  /*4b50*/  @!P5 STG.E.U8 desc[UR16][R8.64+0x19], R15 ;  /* 0x0000190f0800d986 */ /* 0x0001e2000c101110 */
[----:B------:R-:W-:Y:S01]  /*4b60*/  ISETP.LT.OR P5, PT, R27, 0x1, !P1 ;  /* 0x000000011b00780c */ /* 0x000fe20004fa1670 */
[----:B------:R-:W-:Y:S01]  /*4b70*/  FMUL R17, R17, R7 ;  /* 0x0000000711117220 */ /* 0x000fe20000400000 */
[----:B------:R-:W-:Y:S01]  /*4b80*/  F2FP.SATFINITE.E4M3.F32.PACK_AB_MERGE_C R63, RZ, R63, RZ ;  /* 0x0000003fff3f723e */ /* 0x000fe200048070ff */
[----:B------:R1:W-:Y:S01]  /*4b90*/  @!P3 STG.E.U8 desc[UR16][R10.64+0x19], R25 ;  /* 0x000019190a00b986 */ /* 0x0003e2000c101110 */
[----:B------:R-:W-:Y:S01]  /*4ba0*/  F2FP.SATFINITE.E4M3.F32.PACK_AB_MERGE_C R61, RZ, R61, RZ ;  /* 0x0000003dff3d723e */ /* 0x000fe200048070ff */
[-C--:B------:R-:W-:Y:S01]  /*4bb0*/  FMUL R18, R18, R7.reuse ;  /* 0x0000000712127220 */ /* 0x080fe20000400000 */
[----:B------:R-:W-:Y:S01]  /*4bc0*/  F2FP.SATFINITE.E4M3.F32.PACK_AB_MERGE_C R29, RZ, R62, RZ ;  /* 0x0000003eff1d723e */ /* 0x000fe200048070ff */
[----:B------:R-:W-:Y:S01]  /*4bd0*/  @!P2 STG.E.U8 desc[UR16][R10.64+0x18], R63 ;  /* 0x0000183f0a00a986 */ /* 0x000fe2000c101110 */
[----:B------:R-:W-:Y:S01]  /*4be0*/  ISETP.LT.OR P3, PT, R27, 0x9, !P1 ;  /* 0x000000091b00780c */ /* 0x000fe20004f61670 */
[-C--:B------:R-:W-:Y:S01]  /*4bf0*/  FMUL R13, R13, R7.reuse ;  /* 0x000000070d0d7220 */ /* 0x080fe20000400000 */
[----:B------:R-:W-:Y:S01]  /*4c00*/  ISETP.GE.AND P2, PT, R28, 0x29, PT ;  /* 0x000000291c00780c */ /* 0x000fe20003f46270 */
[----:B------:R-:W-:Y:S01]  /*4c10*/  @!P6 STG.E.U8 desc[UR16][R8.64+0x20], R61 ;  /* 0x0000203d0800e986 */ /* 0x000fe2000c101110 */
[C---:B------:R-:W-:Y:S01]  /*4c20*/  ISETP.LT.OR P0, PT, R27.reuse, 0x9, !P0 ;  /* 0x000000091b00780c */ /* 0x040fe20004701670 */
[----:B------:R-:W-:Y:S01]  /*4c30*/  FMUL R16, R16, R7 ;  /* 0x0000000710107220 */ /* 0x000fe20000400000 */
[----:B------:R-:W-:Y:S01]  /*4c40*/  ISETP.GE.AND P1, PT, R28, 0x2a, PT ;  /* 0x0000002a1c00780c */ /* 0x000fe20003f26270 */
[----:B------:R-:W-:Y:S01]  /*4c50*/  @!P5 STG.E.U8 desc[UR16][R8.64+0x21], R29 ;  /* 0x0000211d0800d986 */ /* 0x000fe2000c101110 */
[----:B------:R-:W-:-:S02]  /*4c60*/  ISETP.LT.OR P6, PT, R27, 0x1, !P2 ;  /* 0x000000011b00780c */ /* 0x000fc400057c1670 */
[C---:B------:R-:W-:Y:S02]  /*4c70*/  ISETP.LT.OR P5, PT, R27.reuse, 0x1, !P1 ;  /* 0x000000011b00780c */ /* 0x040fe40004fa1670 */
[----:B------:R-:W-:Y:S02]  /*4c80*/  F2FP.SATFINITE.E4M3.F32.PACK_AB_MERGE_C R59, RZ, R59, RZ ;  /* 0x0000003bff3b723e */ /* 0x000fe400048070ff */
[----:B0-----:R-:W-:Y:S02]  /*4c90*/  F2FP.SATFINITE.E4M3.F32.PACK_AB_MERGE_C R15, RZ, R60, RZ ;  /* 0x0000003cff0f723e */ /* 0x001fe400048070ff */
[----:B------:R-:W-:Y:S01]  /*4ca0*/  F2FP.SATFINITE.E4M3.F32.PACK_AB_MERGE_C R57, RZ, R57, RZ ;  /* 0x00000039ff39723e */ /* 0x000fe200048070ff */
[----:B------:R-:W-:Y:S01]  /*4cb0*/  @!P0 STG.E.U8 desc[UR16][R10.64+0x20], R59 ;  /* 0x0000203b0a008986 */ /* 0x000fe2000c101110 */
[----:B-1----:R-:W-:Y:S02]  /*4cc0*/  F2FP.SATFINITE.E4M3.F32.PACK_AB_MERGE_C R25, RZ, R58, RZ ;  /* 0x0000003aff19723e */ /* 0x002fe400048070ff */
[C---:B------:R-:W-:Y:S01]  /*4cd0*/  ISETP.LT.OR P1, PT, R27.reuse, 0x9, !P1 ;  /* 0x000000091b00780c */ /* 0x040fe20004f21670 */
[----:B------:R0:W-:Y:S01]  /*4ce0*/  @!P3 STG.E.U8 desc[UR16][R10.64+0x21], R15 ;  /* 0x0000210f0a00b986 */ /* 0x0001e2000c101110 */
[----:B------:R-:W-:-:S02]  /*4cf0*/  ISETP.LT.OR P2, PT, R27, 0x9, !P2 ;  /* 0x000000091b00780c */ /* 0x000fc40005741670 */
[C---:B------:R-:W-:Y:S01]  /*4d00*/  ISETP.GE.AND P3, PT, R28.reuse, 0x31, PT ;  /* 0x000000311c00780c */ /* 0x040fe20003f66270 */
[----:B------:R-:W-:Y:S01]  /*4d10*/  @!P6 STG.E.U8 desc[UR16][R8.64+0x28], R57 ;  /* 0x000028390800e986 */ /* 0x000fe2000c101110 */
[----:B------:R-:W-:Y:S02]  /*4d20*/  ISETP.GE.AND P0, PT, R28, 0x32, PT ;  /* 0x000000321c00780c */ /* 0x000fe40003f06270 */
[----:B------:R-:W-:Y:S01]  /*4d30*/  F2FP.SATFINITE.E4M3.F32.PACK_AB_MERGE_C R23, RZ, R23, RZ ;  /* 0x00000017ff17723e */ /* 0x000fe200048070ff */
[----:B------:R1:W-:Y:S01]  /*4d40*/  @!P5 STG.E.U8 desc[UR16][R8.64+0x29], R25 ;  /* 0x000029190800d986 */ /* 0x0003e2000c101110 */
[C---:B------:R-:W-:Y:S02]  /*4d50*/  ISETP.LT.OR P5, PT, R27.reuse, 0x1, !P3 ;  /* 0x000000011b00780c */ /* 0x040fe40005fa1670 */
[----:B------:R-:W-:Y:S02]  /*4d60*/  ISETP.LT.OR P6, PT, R27, 0x1, !P0 ;  /* 0x000000011b00780c */ /* 0x000fe400047c1670 */
[----:B0-----:R-:W-:Y:S01]  /*4d70*/  F2FP.SATFINITE.E4M3.F32.PACK_AB_MERGE_C R15, RZ, R56, RZ ;  /* 0x00000038ff0f723e */ /* 0x001fe200048070ff */
[----:B------:R-:W-:Y:S01]  /*4d80*/  @!P2 STG.E.U8 desc[UR16][R10.64+0x28], R23 ;  /* 0x000028170a00a986 */ /* 0x000fe2000c101110 */
[----:B------:R-:W-:-:S02]  /*4d90*/  F2FP.SATFINITE.E4M3.F32.PACK_AB_MERGE_C R21, RZ, R21, RZ ;  /* 0x00000015ff15723e */ /* 0x000fc400048070ff */
[C---:B------:R-:W-:Y:S01]  /*4da0*/  ISETP.GE.AND P2, PT, R28.reuse, 0x3a, PT ;  /* 0x0000003a1c00780c */ /* 0x040fe20003f46270 */
[----:B------:R0:W-:Y:S01]  /*4db0*/  @!P1 STG.E.U8 desc[UR16][R10.64+0x29], R15 ;  /* 0x0000290f0a009986 */ /* 0x0001e2000c101110 */
[C---:B------:R-:W-:Y:S02]  /*4dc0*/  ISETP.LT.OR P1, PT, R27.reuse, 0x9, !P3 ;  /* 0x000000091b00780c */ /* 0x040fe40005f21670 */
[----:B-1----:R-:W-:Y:S01]  /*4dd0*/  F2FP.SATFINITE.E4M3.F32.PACK_AB_MERGE_C R25, RZ, R22, RZ ;  /* 0x00000016ff19723e */ /* 0x002fe200048070ff */
[----:B------:R1:W-:Y:S01]  /*4de0*/  @!P5 STG.E.U8 desc[UR16][R8.64+0x30], R21 ;  /* 0x000030150800d986 */ /* 0x0003e2000c101110 */
[----:B------:R-:W-:Y:S02]  /*4df0*/  ISETP.GE.AND P3, PT, R28, 0x39, PT ;  /* 0x000000391c00780c */ /* 0x000fe40003f66270 */
[C---:B------:R-:W-:Y:S01]  /*4e00*/  ISETP.LT.OR P0, PT, R27.reuse, 0x9, !P0 ;  /* 0x000000091b00780c */ /* 0x040fe20004701670 */
[----:B------:R2:W-:Y:S01]  /*4e10*/  @!P6 STG.E.U8 desc[UR16][R8.64+0x31], R25 ;  /* 0x000031190800e986 */ /* 0x0005e2000c101110 */
[----:B------:R-:W-:-:S02]  /*4e20*/  ISETP.LT.OR P5, PT, R27, 0x1, !P3 ;  /* 0x000000011b00780c */ /* 0x000fc40005fa1670 */
[C---:B------:R-:W-:Y:S02]  /*4e30*/  ISETP.LT.OR P6, PT, R27.reuse, 0x1, !P2 ;  /* 0x000000011b00780c */ /* 0x040fe400057c1670 */
[C---:B------:R-:W-:Y:S02]  /*4e40*/  ISETP.LT.OR P3, PT, R27.reuse, 0x9, !P3 ;  /* 0x000000091b00780c */ /* 0x040fe40005f61670 */
[----:B------:R-:W-:Y:S02]  /*4e50*/  ISETP.LT.OR P2, PT, R27, 0x9, !P2 ;  /* 0x000000091b00780c */ /* 0x000fe40005741670 */
[----:B------:R-:W-:Y:S02]  /*4e60*/  F2FP.SATFINITE.E4M3.F32.PACK_AB_MERGE_C R19, RZ, R19, RZ ;  /* 0x00000013ff13723e */ /* 0x000fe400048070ff */
[----:B0-----:R-:W-:Y:S02]  /*4e70*/  F2FP.SATFINITE.E4M3.F32.PACK_AB_MERGE_C R15, RZ, R20, RZ ;  /* 0x00000014ff0f723e */ /* 0x001fe400048070ff */
[----:B------:R-:W-:Y:S01]  /*4e80*/  F2FP.SATFINITE.E4M3.F32.PACK_AB_MERGE_C R17, RZ, R17, RZ ;  /* 0x00000011ff11723e */ /* 0x000fe200048070ff */
[----:B------:R2:W-:Y:S01]  /*4e90*/  @!P1 STG.E.U8 desc[UR16][R10.64+0x30], R19 ;  /* 0x000030130a009986 */ /* 0x0005e2000c101110 */
[----:B-1----:R-:W-:-:S02]  /*4ea0*/  F2FP.SATFINITE.E4M3.F32.PACK_AB_MERGE_C R21, RZ, R18, RZ ;  /* 0x00000012ff15723e */ /* 0x002fc400048070ff */
[----:B------:R-:W-:Y:S01]  /*4eb0*/  F2FP.SATFINITE.E4M3.F32.PACK_AB_MERGE_C R13, RZ, R13, RZ ;  /* 0x0000000dff0d723e */ /* 0x000fe200048070ff */
[----:B------:R2:W-:Y:S01]  /*4ec0*/  @!P0 STG.E.U8 desc[UR16][R10.64+0x31], R15 ;  /* 0x0000310f0a008986 */ /* 0x0005e2000c101110 */
[----:B------:R-:W-:-:S03]  /*4ed0*/  F2FP.SATFINITE.E4M3.F32.PACK_AB_MERGE_C R23, RZ, R16, RZ ;  /* 0x00000010ff17723e */ /* 0x000fc600048070ff */
[----:B------:R2:W-:Y:S04]  /*4ee0*/  @!P5 STG.E.U8 desc[UR16][R8.64+0x38], R17 ;  /* 0x000038110800d986 */ /* 0x0005e8000c101110 */
[----:B------:R2:W-:Y:S04]  /*4ef0*/  @!P6 STG.E.U8 desc[UR16][R8.64+0x39], R21 ;  /* 0x000039150800e986 */ /* 0x0005e8000c101110 */
[----:B------:R2:W-:Y:S04]  /*4f00*/  @!P3 STG.E.U8 desc[UR16][R10.64+0x38], R13 ;  /* 0x0000380d0a00b986 */ /* 0x0005e8000c101110 */
[----:B------:R2:W-:Y:S02]  /*4f10*/  @!P2 STG.E.U8 desc[UR16][R10.64+0x39], R23 ;  /* 0x000039170a00a986 */ /* 0x0005e4000c101110 */
.L_x_101:
[----:B------:R-:W-:Y:S05]  /*4f20*/  BSYNC B0 ;  /* 0x0000000000007941 */ /* 0x000fea0003800000 */
.L_x_35:
[----:B------:R-:W-:Y:S01]  /*4f30*/  ULDC UR6, c[0x0][0xc] ;  /* 0x0000030000067ab9 */ /* 0x000fe20000000800 */
[----:B------:R-:W-:Y:S01]  /*4f40*/  ULDC UR7, c[0x0][0x10] ;  /* 0x0000040000077ab9 */ /* 0x000fe20000000800 */
[----:B0-2---:R-:W0:Y:S01]  /*4f50*/  LDC R9, c[0x0][0x14] ;  /* 0x00000500ff097b82 */ /* 0x005e220000000800 */
[----:B------:R-:W-:Y:S01]  /*4f60*/  UIMAD.WIDE.U32 UR6, UR6, UR7, URZ ;  /* 0x00000007060672a5 */ /* 0x000fe2000f8e003f */
[----:B-----5:R-:W-:Y:S01]  /*4f70*/  PRMT R8, RZ, 0x7610, R8 ;  /* 0x00007610ff087816 */ /* 0x020fe20000000008 */
[----:B------:R-:W-:Y:S02]  /*4f80*/  IMAD.MOV.U32 R72, RZ, RZ, -0x1 ;  /* 0xffffffffff487424 */ /* 0x000fe400078e00ff */
[----:B------:R-:W-:Y:S02]  /*4f90*/  IMAD.MOV.U32 R14, RZ, RZ, -0x1 ;  /* 0xffffffffff0e7424 */ /* 0x000fe400078e00ff */
[----:B0-----:R-:W-:-:S04]  /*4fa0*/  IMAD.WIDE.U32 R4, R9, UR6, R4 ;  /* 0x0000000609047c25 */ /* 0x001fc8000f8e0004 */
[----:B------:R-:W-:Y:S01]  /*4fb0*/  IMAD R9, R9, UR7, RZ ;  /* 0x0000000709097c24 */ /* 0x000fe2000f8e02ff */
[----:B------:R-:W-:Y:S02]  /*4fc0*/  ULDC.64 UR6, c[0x0][0x650] ;  /* 0x0001940000067ab9 */ /* 0x000fe40000000a00 */
[----:B------:R-:W-:Y:S01]  /*4fd0*/  ISETP.GE.U32.AND P0, PT, R4, UR6, PT ;  /* 0x0000000604007c0c */ /* 0x000fe2000bf06070 */
[----:B------:R-:W-:-:S05]  /*4fe0*/  IMAD.IADD R5, R5, 0x1, R9 ;  /* 0x0000000105057824 */ /* 0x000fca00078e0209 */
[----:B------:R-:W-:-:S13]  /*4ff0*/  ISETP.GE.U32.AND.EX P0, PT, R5, UR7, PT, P0 ;  /* 0x0000000705007c0c */ /* 0x000fda000bf06100 */
[----:B------:R-:W-:Y:S05]  /*5000*/  @P0 BRA `(.L_x_102) ;  /* 0x0000000400640947 */ /* 0x000fea0003800000 */
[----:B------:R-:W0:Y:S01]  /*5010*/  S2R R22, SR_CTAID.X ;  /* 0x0000000000167919 */ /* 0x000e220000002500 */
[----:B------:R-:W2:Y:S01]  /*5020*/  LDC.64 R16, c[0x0][0x628] ;  /* 0x00018a00ff107b82 */ /* 0x000ea20000000a00 */
[----:B------:R-:W-:Y:S01]  /*5030*/  ULDC UR6, c[0x0][0x150] ;  /* 0x0000540000067ab9 */ /* 0x000fe20000000800 */
[----:B------:R-:W-:Y:S01]  /*5040*/  IMAD.MOV.U32 R14, RZ, RZ, R4 ;  /* 0x000000ffff0e7224 */ /* 0x000fe200078e0004 */
[----:B-1-34-:R-:W1:Y:S01]  /*5050*/  S2R R24, SR_CTAID.Y ;  /* 0x0000000000187919 */ /* 0x01ae620000002600 */
[----:B------:R-:W-:-:S04]  /*5060*/  IMAD.MOV.U32 R15, RZ, RZ, R5 ;  /* 0x000000ffff0f7224 */ /* 0x000fc800078e0005 */
[----:B------:R-:W3:Y:S08]  /*5070*/  LDC R25, c[0x0][0x144] ;  /* 0x00005100ff197b82 */ /* 0x000ef00000000800 */
[----:B------:R-:W4:Y:S08]  /*5080*/  LDC R18, c[0x0][0x630] ;  /* 0x00018c00ff127b82 */ /* 0x000f300000000800 */
[----:B------:R-:W1:Y:S01]  /*5090*/  LDC.64 R20, c[0x0][0x620] ;  /* 0x00018800ff147b82 */ /* 0x000e620000000a00 */
[----:B--2---:R-:W-:-:S04]  /*50a0*/  ISETP.NE.U32.AND P0, PT, R16, RZ, PT ;  /* 0x000000ff1000720c */ /* 0x004fc80003f05070 */
[----:B------:R-:W-:Y:S02]  /*50b0*/  ISETP.NE.AND.EX P0, PT, R17, RZ, PT, P0 ;  /* 0x000000ff1100720c */ /* 0x000fe40003f05300 */
[----:B0-----:R-:W-:-:S05]  /*50c0*/  I2FP.F32.U32 R8, R22 ;  /* 0x0000001600087245 */ /* 0x001fca0000201000 */
[----:B------:R-:W-:-:S04]  /*50d0*/  FMUL R8, R8, UR6 ;  /* 0x0000000608087c20 */ /* 0x000fc80008400000 */
[----:B------:R0:W2:Y:S02]  /*50e0*/  F2I.U32.TRUNC.NTZ R23, R8 ;  /* 0x0000000800177305 */ /* 0x0000a4000020f000 */
[----:B---34-:R-:W-:Y:S05]  /*50f0*/  @!P0 BRA `(.L_x_103) ;  /* 0x0000000000288947 */ /* 0x018fea0003800000 */
[----:B------:R-:W3:Y:S02]  /*5100*/  LDC R9, c[0x0][0x634] ;  /* 0x00018d00ff097b82 */ /* 0x000ee40000000800 */
[----:B---3--:R-:W-:-:S05]  /*5110*/  IADD3 R13, P0, R4, R9, RZ ;  /* 0x00000009040d7210 */ /* 0x008fca0007f1e0ff */
[----:B------:R-:W-:-:S04]  /*5120*/  IMAD.X R19, RZ, RZ, R5, P0 ;  /* 0x000000ffff137224 */ /* 0x000fc800000e0605 */
[----:B0-----:R-:W-:-:S04]  /*5130*/  IMAD.WIDE.U32 R8, R19, R16, RZ ;  /* 0x0000001013087225 */ /* 0x001fc800078e00ff */
[----:B------:R-:W-:-:S04]  /*5140*/  IMAD.WIDE.U32 R10, P0, R13, R17, R8 ;  /* 0x000000110d0a7225 */ /* 0x000fc80007800008 */
[----:B------:R-:W-:-:S04]  /*5150*/  IMAD.WIDE.U32 R8, R13, R16, RZ ;  /* 0x000000100d087225 */ /* 0x000fc800078e00ff */
[----:B------:R-:W-:Y:S01]  /*5160*/  IMAD.X R15, RZ, RZ, RZ, P0 ;  /* 0x000000ffff0f7224 */ /* 0x000fe200000e06ff */
[----:B------:R-:W-:Y:S01]  /*5170*/  IADD3 RZ, P0, R9, R10, RZ ;  /* 0x0000000a09ff7210 */ /* 0x000fe20007f1e0ff */
[----:B------:R-:W-:-:S04]  /*5180*/  IMAD.MOV.U32 R14, RZ, RZ, R11 ;  /* 0x000000ffff0e7224 */ /* 0x000fc800078e000b */
[----:B------:R-:W-:-:S08]  /*5190*/  IMAD.WIDE.U32.X R14, R19, R17, R14, P0 ;  /* 0x00000011130e7225 */ /* 0x000fd000000e040e */
.L_x_103:
[----:B------:R-:W3:Y:S01]  /*51a0*/  LDC.64 R30, c[0x0][0x640] ;  /* 0x00019000ff1e7b82 */ /* 0x000ee20000000a00 */
[-C--:B------:R-:W-:Y:S01]  /*51b0*/  SHF.R.U64 R19, R14, R18.reuse, R15 ;  /* 0x000000120e137219 */ /* 0x080fe2000000120f */
[----:B--2---:R-:W-:Y:S01]  /*51c0*/  IMAD.MOV R23, RZ, RZ, -R23 ;  /* 0x000000ffff177224 */ /* 0x004fe200078e0a17 */
[----:B0-----:R-:W-:Y:S01]  /*51d0*/  SHF.R.U32.HI R8, RZ, R18, R15 ;  /* 0x00000012ff087219 */ /* 0x001fe2000001160f */
[----:B------:R-:W-:Y:S01]  /*51e0*/  ULDC UR6, c[0x0][0x154] ;  /* 0x0000550000067ab9 */ /* 0x000fe20000000800 */
[----:B------:R-:W-:Y:S01]  /*51f0*/  IADD3 R11, P0, RZ, -R19, RZ ;  /* 0x80000013ff0b7210 */ /* 0x000fe20007f1e0ff */
[----:B------:R-:W-:Y:S02]  /*5200*/  IMAD R25, R25, R23, R22 ;  /* 0x0000001719197224 */ /* 0x000fe400078e0216 */
[----:B------:R-:W0:Y:S01]  /*5210*/  LDC R14, c[0x0][0x618] ;  /* 0x00018600ff0e7b82 */ /* 0x000e220000000800 */
[----:B------:R-:W-:Y:S02]  /*5220*/  IMAD.MOV.U32 R13, RZ, RZ, 0x1 ;  /* 0x00000001ff0d7424 */ /* 0x000fe400078e00ff */
[----:B------:R-:W-:-:S04]  /*5230*/  IMAD.X R9, RZ, RZ, ~R8, P0 ;  /* 0x000000ffff097224 */ /* 0x000fc800000e0e08 */
[-C--:B-1----:R-:W-:Y:S01]  /*5240*/  IMAD R10, R9, R20.reuse, RZ ;  /* 0x00000014090a7224 */ /* 0x082fe200078e02ff */
[----:B------:R-:W1:Y:S01]  /*5250*/  LDC R26, c[0x0][0x608] ;  /* 0x00018200ff1a7b82 */ /* 0x000e620000000800 */
[----:B------:R-:W-:-:S04]  /*5260*/  IMAD.WIDE.U32 R8, R11, R20, R4 ;  /* 0x000000140b087225 */ /* 0x000fc800078e0004 */
[----:B------:R-:W-:Y:S01]  /*5270*/  IMAD R11, R11, R21, R10 ;  /* 0x000000150b0b7224 */ /* 0x000fe200078e020a */
[----:B------:R-:W-:Y:S02]  /*5280*/  I2FP.F32.U32 R10, R24 ;  /* 0x00000018000a7245 */ /* 0x000fe40000201000 */
[----:B------:R-:W2:Y:S01]  /*5290*/  LDC R28, c[0x0][0x658] ;  /* 0x00019600ff1c7b82 */ /* 0x000ea20000000800 */
[----:B------:R-:W-:Y:S01]  /*52a0*/  IMAD.IADD R9, R9, 0x1, R11 ;  /* 0x0000000109097824 */ /* 0x000fe200078e020b */
[----:B---3--:R-:W-:Y:S01]  /*52b0*/  ISETP.NE.U32.AND P0, PT, R30, RZ, PT ;  /* 0x000000ff1e00720c */ /* 0x008fe20003f05070 */
[----:B------:R-:W-:Y:S01]  /*52c0*/  FMUL R10, R10, UR6 ;  /* 0x000000060a0a7c20 */ /* 0x000fe20008400000 */
[----:B------:R-:W-:Y:S02]  /*52d0*/  IMAD.MOV.U32 R11, RZ, RZ, -0x1 ;  /* 0xffffffffff0b7424 */ /* 0x000fe400078e00ff */
[----:B------:R-:W-:Y:S01]  /*52e0*/  ISETP.NE.AND.EX P0, PT, R31, RZ, PT, P0 ;  /* 0x000000ff1f00720c */ /* 0x000fe20003f05300 */
[----:B------:R3:W4:Y:S01]  /*52f0*/  F2I.U32.TRUNC.NTZ R21, R10 ;  /* 0x0000000a00157305 */ /* 0x000722000020f000 */
[----:B------:R-:W3:Y:S01]  /*5300*/  LDC R23, c[0x0][0x148] ;  /* 0x00005200ff177b82 */ /* 0x000ee20000000800 */
[----:B0-----:R-:W-:-:S02]  /*5310*/  SHF.R.U64 R18, R8, R14, R9 ;  /* 0x0000000e08127219 */ /* 0x001fc40000001209 */
[----:B------:R-:W-:-:S05]  /*5320*/  SHF.R.U32.HI R9, RZ, R14, R9 ;  /* 0x0000000eff097219 */ /* 0x000fca0000011609 */
[----:B------:R-:W0:Y:S01]  /*5330*/  LDC R22, c[0x0][0x600] ;  /* 0x00018000ff167b82 */ /* 0x000e220000000800 */
[-CC-:B-1----:R-:W-:Y:S02]  /*5340*/  SHF.R.U64 R16, R18, R26.reuse, R9.reuse ;  /* 0x0000001a12107219 */ /* 0x182fe40000001209 */
[----:B------:R-:W-:-:S05]  /*5350*/  SHF.R.U32.HI R9, RZ, R26, R9 ;  /* 0x0000001aff097219 */ /* 0x000fca0000011609 */
[----:B------:R-:W1:Y:S01]  /*5360*/  LDC R29, c[0x0][0x648] ;  /* 0x00019200ff1d7b82 */ /* 0x000e620000000800 */
[-CC-:B--2---:R-:W-:Y:S02]  /*5370*/  SHF.R.U64 R20, R16, R28.reuse, R9.reuse ;  /* 0x0000001c10147219 */ /* 0x184fe40000001209 */
[-C--:B------:R-:W-:Y:S02]  /*5380*/  SHF.L.U32 R11, R11, R28.reuse, RZ ;  /* 0x0000001c0b0b7219 */ /* 0x080fe400000006ff */
[-C--:B------:R-:W-:Y:S01]  /*5390*/  SHF.R.U32.HI R9, RZ, R28.reuse, R9 ;  /* 0x0000001cff097219 */ /* 0x080fe20000011609 */
[----:B------:R-:W-:Y:S01]  /*53a0*/  IMAD.MOV.U32 R8, RZ, RZ, R20 ;  /* 0x000000ffff087224 */ /* 0x000fe200078e0014 */
[----:B------:R-:W-:Y:S01]  /*53b0*/  SHF.L.U32 R26, R13, R28, RZ ;  /* 0x0000001c0d1a7219 */ /* 0x000fe200000006ff */
[----:B------:R-:W2:Y:S01]  /*53c0*/  LDC R32, c[0x0][0x638] ;  /* 0x00018e00ff207b82 */ /* 0x000ea20000000800 */
[----:B------:R-:W-:-:S07]  /*53d0*/  LOP3.LUT R27, RZ, R11, RZ, 0x33, !PT ;  /* 0x0000000bff1b7212 */ /* 0x000fce00078e33ff */
[----:B------:R-:W0:Y:S01]  /*53e0*/  LDC R33, c[0x0][0x610] ;  /* 0x00018400ff217b82 */ /* 0x000e220000000800 */
[----:B----4-:R-:W-:Y:S05]  /*53f0*/  @!P0 BRA `(.L_x_104) ;  /* 0x0000000000288947 */ /* 0x010fea0003800000 */
[----:B------:R-:W4:Y:S02]  /*5400*/  LDC R13, c[0x0][0x64c] ;  /* 0x00019300ff0d7b82 */ /* 0x000f240000000800 */
[----:B----4-:R-:W-:-:S05]  /*5410*/  IADD3 R13, P0, R20, R13, RZ ;  /* 0x0000000d140d7210 */ /* 0x010fca0007f1e0ff */
[----:B------:R-:W-:-:S04]  /*5420*/  IMAD.X R17, RZ, RZ, R9, P0 ;  /* 0x000000ffff117224 */ /* 0x000fc800000e0609 */
[----:B------:R-:W-:-:S04]  /*5430*/  IMAD.WIDE.U32 R8, R17, R30, RZ ;  /* 0x0000001e11087225 */ /* 0x000fc800078e00ff */
[----:B---3--:R-:W-:-:S04]  /*5440*/  IMAD.WIDE.U32 R10, P0, R13, R31, R8 ;  /* 0x0000001f0d0a7225 */ /* 0x008fc80007800008 */
[----:B------:R-:W-:-:S04]  /*5450*/  IMAD.WIDE.U32 R8, R13, R30, RZ ;  /* 0x0000001e0d087225 */ /* 0x000fc800078e00ff */
[----:B------:R-:W-:Y:S01]  /*5460*/  IMAD.X R15, RZ, RZ, RZ, P0 ;  /* 0x000000ffff0f7224 */ /* 0x000fe200000e06ff */
[----:B------:R-:W-:Y:S01]  /*5470*/  IADD3 RZ, P0, R9, R10, RZ ;  /* 0x0000000a09ff7210 */ /* 0x000fe20007f1e0ff */
[----:B------:R-:W-:-:S04]  /*5480*/  IMAD.MOV.U32 R14, RZ, RZ, R11 ;  /* 0x000000ffff0e7224 */ /* 0x000fc800078e000b */
[----:B------:R-:W-:-:S08]  /*5490*/  IMAD.WIDE.U32.X R8, R17, R31, R14, P0 ;  /* 0x0000001f11087225 */ /* 0x000fd000000e040e */
.L_x_104:
[----:B-1----:R-:W-:Y:S01]  /*54a0*/  SHF.R.U64 R8, R8, R29, R9 ;  /* 0x0000001d08087219 */ /* 0x002fe20000001209 */
[----:B0-----:R-:W-:Y:S01]  /*54b0*/  VIADD R13, R22, 0xffffffff ;  /* 0xffffffff160d7836 */ /* 0x001fe20000000000 */
[----:B------:R-:W-:Y:S01]  /*54c0*/  LOP3.LUT R11, R16, R27, RZ, 0xc0, !PT ;  /* 0x0000001b100b7212 */ /* 0x000fe200078ec0ff */
[----:B------:R-:W-:Y:S02]  /*54d0*/  IMAD.MOV R21, RZ, RZ, -R21 ;  /* 0x000000ffff157224 */ /* 0x000fe400078e0a15 */
[----:B------:R-:W-:Y:S02]  /*54e0*/  IMAD.MOV R9, RZ, RZ, -R8 ;  /* 0x000000ffff097224 */ /* 0x000fe400078e0a08 */
[----:B------:R-:W-:Y:S01]  /*54f0*/  IMAD R26, R26, R8, R11 ;  /* 0x000000081a1a7224 */ /* 0x000fe200078e020b */
[----:B------:R-:W-:Y:S01]  /*5500*/  LOP3.LUT R11, R18, R13, RZ, 0xc0, !PT ;  /* 0x0000000d120b7212 */ /* 0x000fe200078ec0ff */
[----:B---3--:R-:W-:Y:S02]  /*5510*/  @P4 IMAD R25, R23, R21, R24 ;  /* 0x0000001517194224 */ /* 0x008fe400078e0218 */
[----:B--2---:R-:W-:-:S02]  /*5520*/  IMAD R8, R9, R32, R20 ;  /* 0x0000002009087224 */ /* 0x004fc400078e0214 */
[----:B------:R-:W-:Y:S02]  /*5530*/  IMAD R26, R26, R33, R25 ;  /* 0x000000211a1a7224 */ /* 0x000fe400078e0219 */
[----:B------:R-:W-:Y:S02]  /*5540*/  IMAD R9, R8, R22, R11 ;  /* 0x0000001608097224 */ /* 0x000fe400078e020b */
[----:B------:R-:W-:Y:S02]  /*5550*/  IMAD.MOV.U32 R10, RZ, RZ, 0x1 ;  /* 0x00000001ff0a7424 */ /* 0x000fe400078e00ff */
[----:B------:R-:W-:Y:S01]  /*5560*/  IMAD.MOV.U32 R14, RZ, RZ, R19 ;  /* 0x000000ffff0e7224 */ /* 0x000fe200078e0013 */
[----:B------:R-:W-:Y:S02]  /*5570*/  SEL R72, R9, R26, !P4 ;  /* 0x0000001a09487207 */ /* 0x000fe40006000000 */
[----:B------:R-:W-:Y:S02]  /*5580*/  PRMT R8, R10, 0x7610, R8 ;  /* 0x000076100a087816 */ /* 0x000fe40000000008 */
[----:B------:R-:W-:-:S07]  /*5590*/  SEL R26, R26, R9, !P4 ;  /* 0x000000091a1a7207 */ /* 0x000fce0006000000 */
.L_x_102:
[----:B------:R-:W-:Y:S01]  /*55a0*/  UIADD3 UR5, UR9, UR5, URZ ;  /* 0x0000000509057290 */ /* 0x000fe2000fffe03f */
[----:B------:R-:W-:Y:S01]  /*55b0*/  LOP3.LUT P0, RZ, R8, 0xff, RZ, 0xc0, !PT ;  /* 0x000000ff08ff7812 */ /* 0x000fe2000780c0ff */
[----:B------:R-:W-:Y:S02]  /*55c0*/  IMAD.MOV.U32 R71, RZ, RZ, R26 ;  /* 0x000000ffff477224 */ /* 0x000fe400078e001a */
[----:B------:R-:W-:Y:S02]  /*55d0*/  USHF.R.U32.HI UR6, URZ, 0x2, UR5 ;  /* 0x000000023f067899 */ /* 0x000fe40008011605 */
[----:B------:R-:W-:Y:S02]  /*55e0*/  UISETP.GT.U32.AND UP1, UPT, UR5, 0x3, UPT ;  /* 0x000000030500788c */ /* 0x000fe4000bf24070 */
[----:B------:R-:W-:Y:S02]  /*55f0*/  ULOP3.LUT UR6, UR6, 0x1, URZ, 0xc0, !UPT ;  /* 0x0000000106067892 */ /* 0x000fe4000f8ec03f */
[----:B------:R-:W-:-:S02]  /*5600*/  UISETP.LT.U32.AND UP1, UPT, UR9, 0x4, UP1 ;  /* 0x000000040900788c */ /* 0x000fc40008f21070 */
[----:B------:R-:W-:Y:S02]  /*5610*/  UISETP.NE.U32.AND UP0, UPT, UR6, 0x1, UPT ;  /* 0x000000010600788c */ /* 0x000fe4000bf05070 */
[----:B------:R-:W-:Y:S02]  /*5620*/  USEL UR7, URZ, 0x1, !UP1 ;  /* 0x000000013f077887 */ /* 0x000fe4000c800000 */
[----:B------:R-:W-:Y:S02]  /*5630*/  UISETP.GT.U32.AND UP0, UPT, UR9, 0x3, !UP0 ;  /* 0x000000030900788c */ /* 0x000fe4000c704070 */
[----:B------:R-:W-:Y:S02]  /*5640*/  ULOP3.LUT UR5, UR5, 0x3, URZ, 0xc0, !UPT ;  /* 0x0000000305057892 */ /* 0x000fe4000f8ec03f */
[----:B------:R-:W-:-:S04]  /*5650*/  USEL UR6, URZ, 0x1, !UP0 ;  /* 0x000000013f067887 */ /* 0x000fc8000c000000 */
[----:B------:R-:W-:Y:S01]  /*5660*/  ULOP3.LUT UR4, UR6, UR4, UR7, 0x96, !UPT ;  /* 0x0000000406047292 */ /* 0x000fe2000f8e9607 */
[----:B------:R-:W-:Y:S11]  /*5670*/  @P0 BRA `(.L_x_105) ;  /* 0xffffffb800d40947 */ /* 0x000ff6000383ffff */
[----:B------:R-:W-:Y:S05]  /*5680*/  EXIT ;  /* 0x000000000000794d */ /* 0x000fea0003800000 */
.L_x_7:
[----:B0-----:R-:W-:Y:S01]  /*5690*/  ULDC.64 UR4, c[0x0][0x650] ;  /* 0x0001940000047ab9 */ /* 0x001fe20000000a00 */
        /* <DEDUP_REMOVED lines=25> */
.L_x_107:
[----:B------:R-:W0:Y:S01]  /*5830*/  LDC.64 R28, c[0x0][0x640] ;  /* 0x00019000ff1c7b82 */ /* 0x000e220000000a00 */
[-CC-:B------:R-:W-:Y:S01]  /*5840*/  SHF.R.U64 R21, R16, R6.reuse, R17.reuse ;  /* 0x0000000610157219 */ /* 0x180fe20000001211 */
[----:B------:R-:W-:Y:S01]  /*5850*/  IMAD.MOV.U32 R31, RZ, RZ, 0x1 ;  /* 0x00000001ff1f7424 */ /* 0x000fe200078e00ff */
[----:B------:R-:W-:Y:S02]  /*5860*/  SHF.R.U32.HI R3, RZ, R6, R17 ;  /* 0x00000006ff037219 */ /* 0x000fe40000011611 */
[----:B------:R-:W-:-:S03]  /*5870*/  IADD3 R15, P0, RZ, -R21, RZ ;  /* 0x80000015ff0f7210 */ /* 0x000fc60007f1e0ff */
[----:B------:R-:W1:Y:S02]  /*5880*/  LDC R14, c[0x0][0x618] ;  /* 0x00018600ff0e7b82 */ /* 0x000e640000000800 */
[----:B------:R-:W-:Y:S02]  /*5890*/  IMAD.X R3, RZ, RZ, ~R3, P0 ;  /* 0x000000ffff037224 */ /* 0x000fe400000e0e03 */
[----:B------:R-:W-:-:S04]  /*58a0*/  IMAD.WIDE.U32 R12, R15, R22, R4 ;  /* 0x000000160f0c7225 */ /* 0x000fc800078e0004 */
[----:B------:R-:W2:Y:S01]  /*58b0*/  LDC R16, c[0x0][0x608] ;  /* 0x00018200ff107b82 */ /* 0x000ea20000000800 */
[----:B------:R-:W-:-:S04]  /*58c0*/  IMAD R6, R3, R22, RZ ;  /* 0x0000001603067224 */ /* 0x000fc800078e02ff */
[----:B------:R-:W-:-:S03]  /*58d0*/  IMAD R3, R15, R23, R6 ;  /* 0x000000170f037224 */ /* 0x000fc600078e0206 */
[----:B------:R-:W3:Y:S01]  /*58e0*/  LDC R26, c[0x0][0x658] ;  /* 0x00019600ff1a7b82 */ /* 0x000ee20000000800 */
[----:B------:R-:W-:Y:S01]  /*58f0*/  IMAD.IADD R3, R13, 0x1, R3 ;  /* 0x000000010d037824 */ /* 0x000fe200078e0203 */
[----:B0-----:R-:W-:Y:S01]  /*5900*/  ISETP.NE.U32.AND P0, PT, R28, RZ, PT ;  /* 0x000000ff1c00720c */ /* 0x001fe20003f05070 */
[----:B------:R-:W-:-:S03]  /*5910*/  IMAD.MOV.U32 R13, RZ, RZ, -0x1 ;  /* 0xffffffffff0d7424 */ /* 0x000fc600078e00ff */
        /* <DEDUP_REMOVED lines=25> */
.L_x_108:
[----:B-1----:R-:W-:Y:S01]  /*5ab0*/  SHF.R.U64 R6, R12, R25, R13 ;  /* 0x000000190c067219 */ /* 0x002fe2000000120d */
[----:B0-----:R-:W-:Y:S01]  /*5ac0*/  VIADD R13, R24, 0xffffffff ;  /* 0xffffffff180d7836 */ /* 0x001fe20000000000 */
[----:B------:R-:W-:Y:S01]  /*5ad0*/  SHF.L.U32 R9, R31, R26, RZ ;  /* 0x0000001a1f097219 */ /* 0x000fe200000006ff */
[----:B------:R-:W-:Y:S01]  /*5ae0*/  @P4 IMAD R10, R11, R20, R8 ;  /* 0x000000140b0a4224 */ /* 0x000fe200078e0208 */
[----:B------:R-:W-:Y:S01]  /*5af0*/  LOP3.LUT R3, R22, R33, RZ, 0xc0, !PT ;  /* 0x0000002116037212 */ /* 0x000fe200078ec0ff */
[----:B------:R-:W-:Y:S01]  /*5b00*/  IMAD.MOV R12, RZ, RZ, -R6 ;  /* 0x000000ffff0c7224 */ /* 0x000fe200078e0a06 */
[----:B------:R-:W-:Y:S01]  /*5b10*/  LOP3.LUT R18, R18, R13, RZ, 0xc0, !PT ;  /* 0x0000000d12127212 */ /* 0x000fe200078ec0ff */
[----:B------:R-:W-:Y:S02]  /*5b20*/  IMAD.MOV.U32 R8, RZ, RZ, 0x1 ;  /* 0x00000001ff087424 */ /* 0x000fe400078e00ff */
[----:B------:R-:W-:Y:S02]  /*5b30*/  IMAD R9, R9, R6, R3 ;  /* 0x0000000609097224 */ /* 0x000fe400078e0203 */
[----:B--2---:R-:W-:-:S02]  /*5b40*/  IMAD R3, R12, R27, R23 ;  /* 0x0000001b0c037224 */ /* 0x004fc400078e0217 */
[----:B---3--:R-:W-:Y:S02]  /*5b50*/  IMAD R6, R9, R30, R10 ;  /* 0x0000001e09067224 */ /* 0x008fe400078e020a */
[----:B------:R-:W-:Y:S01]  /*5b60*/  IMAD R9, R3, R24, R18 ;  /* 0x0000001803097224 */ /* 0x000fe200078e0212 */
[----:B------:R-:W-:Y:S01]  /*5b70*/  PRMT R3, R8, 0x7610, R3 ;  /* 0x0000761008037816 */ /* 0x000fe20000000003 */
[----:B------:R-:W-:-:S03]  /*5b80*/  IMAD.MOV.U32 R15, RZ, RZ, R21 ;  /* 0x000000ffff0f7224 */ /* 0x000fc600078e0015 */
[----:B------:R-:W-:Y:S02]  /*5b90*/  SEL R16, R9, R6, !P4 ;  /* 0x0000000609107207 */ /* 0x000fe40006000000 */
[----:B------:R-:W-:-:S07]  /*5ba0*/  SEL R6, R6, R9, !P4 ;  /* 0x0000000906067207 */ /* 0x000fce0006000000 */
.L_x_106:
[----:B------:R-:W-:-:S08]  /*5bb0*/  NOP ;  /* 0x0000000000007918 */ /* 0x000fd00000000000 */
[----:B------:R-:W0:-:S00]  /*5bc0*/  USETMAXREG.DEALLOC.CTAPOOL 0x28 ;  /* 0x00000028000079c8 */ /* 0x000e0000080e0500 */
[----:B0-----:R-:W-:-:S13]  /*5bd0*/  ISETP.NE.AND P0, PT, R7, RZ, PT ;  /* 0x000000ff0700720c */ /* 0x001fda0003f05270 */
[----:B------:R-:W-:Y:S05]  /*5be0*/  @P0 EXIT ;  /* 0x000000000000094d */ /* 0x000fea0003800000 */
[----:B------:R-:W-:Y:S01]  /*5bf0*/  LOP3.LUT P0, RZ, R3, 0xff, RZ, 0xc0, !PT ;  /* 0x000000ff03ff7812 */ /* 0x000fe2000780c0ff */
[----:B------:R-:W-:Y:S02]  /*5c00*/  IMAD.MOV.U32 R14, RZ, RZ, 0x1 ;  /* 0x00000001ff0e7424 */ /* 0x000fe400078e00ff */
[----:B------:R-:W-:-:S10]  /*5c10*/  IMAD.MOV.U32 R13, RZ, RZ, RZ ;  /* 0x000000ffff0d7224 */ /* 0x000fd400078e00ff */
[----:B------:R-:W-:Y:S05]  /*5c20*/  @!P0 BRA `(.L_x_109) ;  /* 0x0000000c00788947 */ /* 0x000fea0003800000 */
[----:B------:R-:W0:Y:S01]  /*5c30*/  LDC R3, c[0x0][0x28c] ;  /* 0x0000a300ff037b82 */ /* 0x000e220000000800 */
[----:B------:R-:W-:Y:S01]  /*5c40*/  ULDC UR5, c[0x0][0x658] ;  /* 0x0001960000057ab9 */ /* 0x000fe20000000800 */
[----:B------:R-:W-:Y:S01]  /*5c50*/  UMOV UR11, 0xffffffff ;  /* 0xffffffff000b7882 */ /* 0x000fe20000000000 */
[----:B------:R-:W-:Y:S01]  /*5c60*/  UMOV UR16, 0x1 ;  /* 0x0000000100107882 */ /* 0x000fe20000000000 */
[----:B------:R-:W-:Y:S01]  /*5c70*/  USHF.L.U32 UR11, UR11, UR5, URZ ;  /* 0x000000050b0b7299 */ /* 0x000fe2000800063f */
[----:B------:R-:W-:Y:S01]  /*5c80*/  BSSY B0, `(.L_x_109) ;  /* 0x00000d8000007945 */ /* 0x000fe20003800000 */
[----:B------:R-:W-:Y:S01]  /*5c90*/  ULDC UR9, c[0x0][0xc] ;  /* 0x0000030000097ab9 */ /* 0x000fe20000000800 */
[----:B------:R-:W-:Y:S01]  /*5ca0*/  ULDC UR12, c[0x0][0x10] ;  /* 0x00000400000c7ab9 */ /* 0x000fe20000000800 */
[----:B------:R-:W1:Y:S01]  /*5cb0*/  S2UR UR8, SR_CgaCtaId ;  /* 0x00000000000879c3 */ /* 0x000e620000008800 */
[----:B------:R-:W-:Y:S01]  /*5cc0*/  ULOP3.LUT UR13, URZ, UR11, URZ, 0x33, !UPT ;  /* 0x0000000b3f0d7292 */ /* 0x000fe2000f8e333f */
[----:B------:R-:W-:Y:S01]  /*5cd0*/  IMAD.MOV.U32 R11, RZ, RZ, 0x1 ;  /* 0x00000001ff0b7424 */ /* 0x000fe200078e00ff */
[----:B------:R-:W-:Y:S01]  /*5ce0*/  LOP3.LUT R17, R2, 0x2, RZ, 0xfc, !PT ;  /* 0x0000000202117812 */ /* 0x000fe200078efcff */
[----:B------:R-:W-:Y:S01]  /*5cf0*/  IMAD.MOV.U32 R14, RZ, RZ, 0x1 ;  /* 0x00000001ff0e7424 */ /* 0x000fe200078e00ff */
[----:B------:R-:W-:Y:S01]  /*5d00*/  ULDC UR4, c[0x0][0x600] ;  /* 0x0001800000047ab9 */ /* 0x000fe20000000800 */
[----:B------:R-:W-:Y:S01]  /*5d10*/  IMAD.MOV.U32 R13, RZ, RZ, RZ ;  /* 0x000000ffff0d7224 */ /* 0x000fe200078e00ff */
[----:B------:R-:W-:Y:S01]  /*5d20*/  UMOV UR15, 0x5 ;  /* 0x00000005000f7882 */ /* 0x000fe20000000000 */
[----:B------:R-:W-:-:S02]  /*5d30*/  UIADD3 UR4, UR4, -0x1, URZ ;  /* 0xffffffff04047890 */ /* 0x000fc4000fffe03f */
[----:B------:R-:W-:Y:S01]  /*5d40*/  USHF.L.U32 UR5, UR16, UR5, URZ ;  /* 0x0000000510057299 */ /* 0x000fe2000800063f */
[----:B------:R-:W-:Y:S01]  /*5d50*/  ULDC.64 UR28, c[0x0][0x198] ;  /* 0x00006600001c7ab9 */ /* 0x000fe20000000a00 */
[----:B0-----:R-:W-:-:S05]  /*5d60*/  VIADD R3, R3, 0x7f ;  /* 0x0000007f03037836 */ /* 0x001fca0000000000 */
[----:B------:R-:W-:Y:S01]  /*5d70*/  SHF.R.S32.HI R8, RZ, 0x1f, R3 ;  /* 0x0000001fff087819 */ /* 0x000fe20000011403 */
[----:B-1----:R-:W-:-:S03]  /*5d80*/  ULOP3.LUT UR10, UR8, 0x1, URZ, 0xc0, !UPT ;  /* 0x00000001080a7892 */ /* 0x002fc6000f8ec03f */
[----:B------:R-:W-:Y:S01]  /*5d90*/  LEA.HI R8, R8, R3, RZ, 0x7 ;  /* 0x0000000308087211 */ /* 0x000fe200078f38ff */
[----:B------:R-:W-:Y:S02]  /*5da0*/  USHF.R.U32.HI UR27, URZ, 0x1, UR8 ;  /* 0x000000013f1b7899 */ /* 0x000fe40008011608 */
[----:B------:R-:W-:Y:S01]  /*5db0*/  USHF.L.U32 UR6, UR8, 0x5, URZ ;  /* 0x0000000508067899 */ /* 0x000fe2000800063f */
[----:B------:R-:W-:Y:S01]  /*5dc0*/  SHF.R.S32.HI R12, RZ, 0x7, R8 ;  /* 0x00000007ff0c7819 */ /* 0x000fe20000011408 */
[----:B------:R-:W-:Y:S02]  /*5dd0*/  USHF.L.U32 UR7, UR8, 0xc, URZ ;  /* 0x0000000c08077899 */ /* 0x000fe4000800063f */
[----:B------:R-:W-:Y:S02]  /*5de0*/  ULOP3.LUT UR8, UR8, 0xfffffffe, URZ, 0xc0, !UPT ;  /* 0xfffffffe08087892 */ /* 0x000fe4000f8ec03f */
[----:B------:R-:W-:Y:S01]  /*5df0*/  UISETP.GT.U32.AND UP0, UPT, UR10, 0xffff, UPT ;  /* 0x0000ffff0a00788c */ /* 0x000fe2000bf04070 */
[----:B------:R-:W-:Y:S01]  /*5e00*/  VIADD R10, R12, 0x1 ;  /* 0x000000010c0a7836 */ /* 0x000fe20000000000 */
[----:B------:R-:W-:-:S02]  /*5e10*/  USHF.L.U32 UR14, UR16, UR8, URZ ;  /* 0x00000008100e7299 */ /* 0x000fc4000800063f */
[----:B------:R-:W-:Y:S02]  /*5e20*/  ULOP3.LUT UR11, UR8, 0x1, URZ, 0xfc, !UPT ;  /* 0x00000001080b7892 */ /* 0x000fe4000f8efc3f */
[----:B------:R-:W-:Y:S02]  /*5e30*/  UIMAD.WIDE.U32 UR8, UR9, UR12, URZ ;  /* 0x0000000c090872a5 */ /* 0x000fe4000f8e003f */
[----:B------:R-:W-:Y:S01]  /*5e40*/  USEL UR10, UR10, 0xffff, !UP0 ;  /* 0x0000ffff0a0a7887 */ /* 0x000fe2000c000000 */
[----:B------:R-:W-:Y:S01]  /*5e50*/  ULDC UR12, c[0x0][0x14] ;  /* 0x00000500000c7ab9 */ /* 0x000fe20000000800 */
[----:B------:R-:W-:Y:S02]  /*5e60*/  USHF.L.U32 UR11, UR16, UR11, URZ ;  /* 0x0000000b100b7299 */ /* 0x000fe4000800063f */
[----:B------:R-:W-:Y:S02]  /*5e70*/  UIMAD.WIDE.U32 UR24, UR8, UR12, URZ ;  /* 0x0000000c081872a5 */ /* 0x000fe4000f8e003f */
[----:B------:R-:W-:-:S02]  /*5e80*/  UIMAD UR21, UR9, UR12, URZ ;  /* 0x0000000c091572a4 */ /* 0x000fc4000f8e023f */
[----:B------:R-:W-:Y:S02]  /*5e90*/  ULOP3.LUT UR10, UR10, 0xffff, URZ, 0xc0, !UPT ;  /* 0x0000ffff0a0a7892 */ /* 0x000fe4000f8ec03f */
[----:B------:R-:W-:Y:S02]  /*5ea0*/  ULOP3.LUT UR6, UR6, 0x20, URZ, 0xc0, !UPT ;  /* 0x0000002006067892 */ /* 0x000fe4000f8ec03f */
[----:B------:R-:W-:Y:S02]  /*5eb0*/  ULOP3.LUT UR7, UR7, 0x1000, URZ, 0xc0, !UPT ;  /* 0x0000100007077892 */ /* 0x000fe4000f8ec03f */
[----:B------:R-:W-:Y:S02]  /*5ec0*/  ULOP3.LUT UR14, UR14, UR11, URZ, 0xfc, !UPT ;  /* 0x0000000b0e0e7292 */ /* 0x000fe4000f8efc3f */
[----:B------:R-:W-:Y:S02]  /*5ed0*/  UIADD3 UR21, UR25, UR21, URZ ;  /* 0x0000001519157290 */ /* 0x000fe4000fffe03f */
[----:B------:R-:W-:-:S12]  /*5ee0*/  USHF.L.U32 UR15, UR15, UR10, URZ ;  /* 0x0000000a0f0f7299 */ /* 0x000fd8000800063f */
.L_x_120:
[----:B------:R-:W-:-:S03]  /*5ef0*/  UMOV UR8, 0xffffffff ;  /* 0xffffffff00087882 */ /* 0x000fc60000000000 */
[----:B------:R-:W-:Y:S05]  /*5f00*/  BRA.DIV UR8, `(.L_x_110) ;  /* 0x0000000e08b07947 */ /* 0x000fea000b800000 */
[----:B------:R-:W-:-:S13]  /*5f10*/  ELECT P0, URZ, PT ;  /* 0x00000000003f782f */ /* 0x000fda0003800000 */
.L_x_131:
[----:B------:R-:W0:Y:S01]  /*5f20*/  LDC R3, c[0x0][0x28c] ;  /* 0x0000a300ff037b82 */ /* 0x000e220000000800 */
[----:B------:R-:W-:Y:S01]  /*5f30*/  BSSY B1, `(.L_x_111) ;  /* 0x000003b000017945 */ /* 0x000fe20003800000 */
[----:B0-----:R-:W-:-:S13]  /*5f40*/  ISETP.LT.OR P0, PT, R3, 0x1, !P0 ;  /* 0x000000010300780c */ /* 0x001fda0004701670 */
[----:B------:R-:W-:Y:S05]  /*5f50*/  @P0 BRA `(.L_x_112) ;  /* 0x0000000000e00947 */ /* 0x000fea0003800000 */
[----:B------:R-:W-:Y:S01]  /*5f60*/  LEA R8, R6, UR27, 0x1 ;  /* 0x0000001b06087c11 */ /* 0x000fe2000f8e08ff */
[----:B------:R-:W-:Y:S01]  /*5f70*/  IMAD.MOV.U32 R21, RZ, RZ, RZ ;  /* 0x000000ffff157224 */ /* 0x000fe200078e00ff */
[----:B------:R-:W-:Y:S01]  /*5f80*/  LEA R16, R16, UR6, 0x6 ;  /* 0x0000000610107c11 */ /* 0x000fe2000f8e30ff */
[----:B------:R-:W-:Y:S02]  /*5f90*/  IMAD.MOV.U32 R3, RZ, RZ, R10 ;  /* 0x000000ffff037224 */ /* 0x000fe400078e000a */
[----:B------:R-:W-:Y:S02]  /*5fa0*/  IMAD.MOV.U32 R6, RZ, RZ, R14 ;  /* 0x000000ffff067224 */ /* 0x000fe400078e000e */
[----:B------:R-:W-:Y:S02]  /*5fb0*/  IMAD.MOV.U32 R7, RZ, RZ, R13 ;  /* 0x000000ffff077224 */ /* 0x000fe400078e000d */
[----:B------:R-:W-:-:S07]  /*5fc0*/  IMAD.SHL.U32 R18, R8, 0x40, RZ ;  /* 0x0000004008127824 */ /* 0x000fce00078e00ff */
.L_x_115:
[----:B------:R-:W0:Y:S01]  /*5fd0*/  S2R R9, SR_CgaCtaId ;  /* 0x0000000000097919 */ /* 0x000e220000008800 */
[----:B------:R-:W-:Y:S02]  /*5fe0*/  MOV R8, 0x400 ;  /* 0x0000040000087802 */ /* 0x000fe40000000f00 */
[----:B------:R-:W-:Y:S02]  /*5ff0*/  LOP3.LUT P1, RZ, R0, 0x7f, RZ, 0xc0, !PT ;  /* 0x0000007f00ff7812 */ /* 0x000fe4000782c0ff */
[----:B0-----:R-:W-:Y:S02]  /*6000*/  LEA R20, R9, R8, 0x18 ;  /* 0x0000000809147211 */ /* 0x001fe400078ec0ff */
[----:B------:R-:W-:-:S09]  /*6010*/  SHF.L.U32 R8, R6, 0x1f, RZ ;  /* 0x0000001f06087819 */ /* 0x000fd200000006ff */
[----:B------:R-:W0:Y:S01]  /*6020*/  @!P1 LDC R9, c[0x0][0x500] ;  /* 0x00014000ff099b82 */ /* 0x000e220000000800 */
[----:B------:R-:W-:-:S04]  /*6030*/  IMAD R19, R7, 0x8, R20 ;  /* 0x0000000807137824 */ /* 0x000fc800078e0214 */
[----:B------:R-:W1:Y:S02]  /*6040*/  SYNCS.PHASECHK.TRANS64.TRYWAIT P0, [R19+URZ+0x20], R8 ;  /* 0x00002008130075a7 */ /* 0x000e64000800017f */
[----:B-1----:R-:W-:Y:S05]  /*6050*/  @!P0 BRA `(.L_x_113) ;  /* 0x0000000c007c8947 */ /* 0x002fea0003800000 */
.L_x_132:
[----:B-1----:R-:W-:Y:S01]  /*6060*/  PRMT R8, R17, 0x9910, RZ ;  /* 0x0000991011087816 */ /* 0x002fe200000000ff */
[----:B0-----:R0:W-:Y:S03]  /*6070*/  @!P1 SYNCS.ARRIVE.TRANS64 RZ, [R19+URZ], R9 ;  /* 0x0000000913ff99a7 */ /* 0x0011e6000800003f */
[----:B------:R-:W-:-:S13]  /*6080*/  ISETP.NE.AND P0, PT, R8, 0x2, PT ;  /* 0x000000020800780c */ /* 0x000fda0003f05270 */
[----:B0-----:R-:W-:Y:S05]  /*6090*/  @P0 BRA `(.L_x_114) ;  /* 0x0000000000040947 */ /* 0x001fea0003800000 */
[----:B------:R-:W-:Y:S01]  /*60a0*/  BPT.TRAP 0x1 ;  /* 0x000000040000795c */ /* 0x000fe20000300000 */
.L_x_114:
[----:B------:R-:W-:Y:S01]  /*60b0*/  LEA R8, R7, UR27, 0x1 ;  /* 0x0000001b07087c11 */ /* 0x000fe2000f8e08ff */
[----:B------:R-:W-:Y:S01]  /*60c0*/  VIADD R3, R3, 0xffffffff ;  /* 0xffffffff03037836 */ /* 0x000fe20000000000 */
[----:B------:R-:W-:Y:S01]  /*60d0*/  R2UR UR11, R7 ;  /* 0x00000000070b72ca */ /* 0x000fe200000e0000 */
[----:B------:R-:W-:Y:S01]  /*60e0*/  UIADD3 UR16, UP0, UR28, 0xf0, URZ ;  /* 0x000000f01c107890 */ /* 0x000fe2000ff1e03f */
[----:B------:R-:W-:Y:S01]  /*60f0*/  R2UR UR22, R20 ;  /* 0x00000000141672ca */ /* 0x000fe200000e0000 */
[----:B------:R-:W-:Y:S01]  /*6100*/  IMAD.U32 R8, R8, 0x2000, R20 ;  /* 0x0000200008087824 */ /* 0x000fe200078e0014 */
[----:B------:R-:W-:Y:S01]  /*6110*/  R2UR UR23, R18 ;  /* 0x00000000121772ca */ /* 0x000fe200000e0000 */
[----:B------:R-:W-:Y:S01]  /*6120*/  UIADD3 UR32, UP1, UR28, 0x1f0, URZ ;  /* 0x000001f01c207890 */ /* 0x000fe2000ff3e03f */
[----:B------:R-:W-:Y:S01]  /*6130*/  R2UR UR9, R19 ;  /* 0x00000000130972ca */ /* 0x000fe200000e0000 */
[----:B------:R-:W-:Y:S01]  /*6140*/  UIADD3.X UR17, URZ, UR29, URZ, UP0, !UPT ;  /* 0x0000001d3f117290 */ /* 0x000fe200087fe43f */
[----:B------:R-:W-:Y:S01]  /*6150*/  R2UR UR8, R8 ;  /* 0x00000000080872ca */ /* 0x000fe200000e0000 */
[----:B------:R-:W-:Y:S01]  /*6160*/  UPRMT UR20, URZ, 0x5410, UR15 ;  /* 0x000054103f147896 */ /* 0x000fe2000800000f */
[----:B------:R-:W-:Y:S01]  /*6170*/  R2UR UR10, R21 ;  /* 0x00000000150a72ca */ /* 0x000fe200000e0000 */
[----:B------:R-:W-:Y:S01]  /*6180*/  VIADD R7, R7, 0x1 ;  /* 0x0000000107077836 */ /* 0x000fe20000000000 */
[----:B------:R-:W-:Y:S01]  /*6190*/  R2UR UR12, R15 ;  /* 0x000000000f0c72ca */ /* 0x000fe200000e0000 */
[----:B------:R-:W-:Y:S01]  /*61a0*/  ULEA UR11, UR11, UR7, 0xd ;  /* 0x000000070b0b7291 */ /* 0x000fe2000f8e683f */
[----:B------:R-:W-:Y:S01]  /*61b0*/  R2UR UR26, R16 ;  /* 0x00000000101a72ca */ /* 0x000fe200000e0000 */
[----:B------:R-:W-:Y:S01]  /*61c0*/  UPRMT UR30, URZ, 0x5410, UR14 ;  /* 0x000054103f1e7896 */ /* 0x000fe2000800000e */
[----:B------:R-:W-:Y:S01]  /*61d0*/  ISETP.GT.AND P1, PT, R3, 0x1, PT ;  /* 0x000000010300780c */ /* 0x000fe20003f24270 */
[----:B------:R-:W-:Y:S01]  /*61e0*/  UIADD3 UR22, UR22, 0x10100, UR11 ;  /* 0x0001010016167890 */ /* 0x000fe2000fffe00b */
[----:B------:R-:W-:Y:S01]  /*61f0*/  ISETP.NE.AND P0, PT, R7, 0x4, PT ;  /* 0x000000040700780c */ /* 0x000fe20003f05270 */
[----:B------:R-:W-:Y:S01]  /*6200*/  UIADD3.X UR33, URZ, UR29, URZ, UP1, !UPT ;  /* 0x0000001d3f217290 */ /* 0x000fe20008ffe43f */
[----:B------:R-:W-:Y:S01]  /*6210*/  VIADD R21, R21, 0x80 ;  /* 0x0000008015157836 */ /* 0x000fe20000000000 */
[----:B------:R-:W-:Y:S01]  /*6220*/  UIADD3 UR8, UR8, 0x100, URZ ;  /* 0x0000010008087890 */ /* 0x000fe2000fffe03f */
[----:B------:R-:W-:Y:S01]  /*6230*/  SEL R9, RZ, 0x1, P0 ;  /* 0x00000001ff097807 */ /* 0x000fe20000000000 */
[----:B------:R-:W-:Y:S01]  /*6240*/  UMOV UR18, 0x0 ;  /* 0x0000000000127882 */ /* 0x000fe20000000000 */
[----:B------:R-:W-:Y:S01]  /*6250*/  UMOV UR19, 0x10000000 ;  /* 0x1000000000137882 */ /* 0x000fe20000000000 */
[----:B------:R-:W-:Y:S01]  /*6260*/  UMOV UR11, UR23 ;  /* 0x00000017000b7c82 */ /* 0x000fe20008000000 */
[----:B------:R-:W-:-:S02]  /*6270*/  LOP3.LUT R6, R6, R9, RZ, 0x3c, !PT ;  /* 0x0000000906067212 */ /* 0x000fc400078e3cff */
[----:B------:R-:W-:Y:S02]  /*6280*/  SEL R7, R7, RZ, P0 ;  /* 0x000000ff07077207 */ /* 0x000fe40000000000 */
[----:B------:R0:W-:Y:S02]  /*6290*/  UTMALDG.3D.MULTICAST [UR8], [UR16], UR20, desc[UR18] ;  /* 0x00001208100073b4 */ /* 0x0001e40008011814 */
[----:B0-----:R-:W-:Y:S01]  /*62a0*/  UMOV UR8, UR22 ;  /* 0x0000001600087c82 */ /* 0x001fe20008000000 */
[----:B------:R-:W-:Y:S02]  /*62b0*/  UMOV UR11, UR26 ;  /* 0x0000001a000b7c82 */ /* 0x000fe40008000000 */
[----:B------:R0:W-:Y:S02]  /*62c0*/  UTMALDG.3D.MULTICAST [UR8], [UR32], UR30, desc[UR18] ;  /* 0x00001208200073b4 */ /* 0x0001e4000801181e */
[----:B0-----:R-:W-:Y:S05]  /*62d0*/  @P1 BRA `(.L_x_115) ;  /* 0xfffffffc003c1947 */ /* 0x001fea000383ffff */
.L_x_112:
[----:B------:R-:W-:Y:S05]  /*62e0*/  BSYNC B1 ;  /* 0x0000000000017941 */ /* 0x000fea0003800000 */
.L_x_111:
[----:B------:R-:W-:Y:S01]  /*62f0*/  LOP3.LUT P1, RZ, R11, 0xff, RZ, 0xc0, !PT ;  /* 0x000000ff0bff7812 */ /* 0x000fe2000782c0ff */
[----:B------:R-:W-:Y:S01]  /*6300*/  IMAD.IADD R13, R12, 0x1, R13 ;  /* 0x000000010c0d7824 */ /* 0x000fe200078e020d */
[----:B------:R-:W-:Y:S01]  /*6310*/  IADD3 R4, P2, R4, UR24, RZ ;  /* 0x0000001804047c10 */ /* 0x000fe2000ff5e0ff */
[----:B------:R-:W-:Y:S01]  /*6320*/  ULDC.64 UR8, c[0x0][0x650] ;  /* 0x0001940000087ab9 */ /* 0x000fe20000000a00 */
[----:B------:R-:W-:Y:S01]  /*6330*/  BSSY B1, `(.L_x_116) ;  /* 0x000006a000017945 */ /* 0x000fe20003800000 */
[----:B------:R-:W-:Y:S01]  /*6340*/  IMAD.MOV.U32 R16, RZ, RZ, -0x1 ;  /* 0xffffffffff107424 */ /* 0x000fe200078e00ff */
[----:B------:R-:W-:Y:S01]  /*6350*/  SHF.R.U32.HI R3, RZ, 0x2, R13 ;  /* 0x00000002ff037819 */ /* 0x000fe2000001160d */
[----:B------:R-:W-:Y:S01]  /*6360*/  IMAD.MOV.U32 R15, RZ, RZ, -0x1 ;  /* 0xffffffffff0f7424 */ /* 0x000fe200078e00ff */
[----:B------:R-:W-:Y:S02]  /*6370*/  ISETP.GT.U32.AND P0, PT, R13, 0x3, PT ;  /* 0x000000030d00780c */ /* 0x000fe40003f04070 */
[----:B------:R-:W-:-:S02]  /*6380*/  LOP3.LUT R3, R3, 0x1, RZ, 0xc0, !PT ;  /* 0x0000000103037812 */ /* 0x000fc400078ec0ff */
[----:B------:R-:W-:Y:S01]  /*6390*/  ISETP.LT.U32.AND P0, PT, R12, 0x4, P0 ;  /* 0x000000040c00780c */ /* 0x000fe20000701070 */
[----:B------:R-:W0:Y:S01]  /*63a0*/  @P1 S2R R7, SR_CgaCtaId ;  /* 0x0000000000071919 */ /* 0x000e220000008800 */
[----:B------:R-:W-:Y:S02]  /*63b0*/  @P1 MOV R6, 0x400 ;  /* 0x0000040000061802 */ /* 0x000fe40000000f00 */
[----:B------:R-:W-:Y:S02]  /*63c0*/  IADD3.X R5, R5, UR21, RZ, P2, !PT ;  /* 0x0000001505057c10 */ /* 0x000fe400097fe4ff */
[----:B------:R-:W-:Y:S02]  /*63d0*/  ISETP.GE.U32.AND P2, PT, R4, UR8, PT ;  /* 0x0000000804007c0c */ /* 0x000fe4000bf46070 */
[----:B------:R-:W-:Y:S02]  /*63e0*/  LOP3.LUT R13, R13, 0x3, RZ, 0xc0, !PT ;  /* 0x000000030d0d7812 */ /* 0x000fe400078ec0ff */
[----:B------:R-:W-:-:S02]  /*63f0*/  PRMT R11, RZ, 0x7610, R11 ;  /* 0x00007610ff0b7816 */ /* 0x000fc4000000000b */
[----:B0-----:R-:W-:-:S04]  /*6400*/  @P1 LEA R6, R7, R6, 0x18 ;  /* 0x0000000607061211 */ /* 0x001fc800078ec0ff */
[----:B------:R0:W-:Y:S01]  /*6410*/  @P1 SYNCS.ARRIVE.TRANS64.A1T0 RZ, [R6+URZ+0x58], RZ ;  /* 0x000058ff06ff19a7 */ /* 0x0001e2000810003f */
[----:B------:R-:W-:Y:S02]  /*6420*/  ISETP.NE.U32.AND P1, PT, R3, 0x1, PT ;  /* 0x000000010300780c */ /* 0x000fe40003f25070 */
[----:B------:R-:W-:Y:S02]  /*6430*/  SEL R3, RZ, 0x1, !P0 ;  /* 0x00000001ff037807 */ /* 0x000fe40004000000 */
[----:B------:R-:W-:Y:S02]  /*6440*/  ISETP.GE.U32.AND.EX P0, PT, R5, UR9, PT, P2 ;  /* 0x0000000905007c0c */ /* 0x000fe4000bf06120 */
[----:B------:R-:W-:-:S04]  /*6450*/  ISETP.GT.U32.AND P1, PT, R12, 0x3, !P1 ;  /* 0x000000030c00780c */ /* 0x000fc80004f24070 */
[----:B0-----:R-:W-:-:S04]  /*6460*/  SEL R6, RZ, 0x1, !P1 ;  /* 0x00000001ff067807 */ /* 0x001fc80004800000 */
[--C-:B------:R-:W-:Y:S01]  /*6470*/  LOP3.LUT R14, R6, R14, R3.reuse, 0x96, !PT ;  /* 0x0000000e060e7212 */ /* 0x100fe200078e9603 */
[----:B------:R-:W-:Y:S01]  /*6480*/  IMAD.MOV.U32 R6, RZ, RZ, -0x1 ;  /* 0xffffffffff067424 */ /* 0x000fe200078e00ff */
[----:B------:R-:W-:Y:S01]  /*6490*/  PRMT R3, RZ, 0x7610, R3 ;  /* 0x00007610ff037816 */ /* 0x000fe20000000003 */
[----:B------:R-:W-:Y:S06]  /*64a0*/  @P0 BRA `(.L_x_117) ;  /* 0x0000000400480947 */ /* 0x000fec0003800000 */
[----:B------:R-:W0:Y:S01]  /*64b0*/  S2R R16, SR_CTAID.X ;  /* 0x0000000000107919 */ /* 0x000e220000002500 */
[----:B------:R-:W-:Y:S01]  /*64c0*/  ULDC.64 UR8, c[0x0][0x628] ;  /* 0x00018a0000087ab9 */ /* 0x000fe20000000a00 */
[----:B------:R-:W1:Y:S01]  /*64d0*/  LDC R19, c[0x0][0x144] ;  /* 0x00005100ff137b82 */ /* 0x000e620000000800 */
[----:B------:R-:W-:Y:S01]  /*64e0*/  ISETP.NE.U32.AND P0, PT, RZ, UR8, PT ;  /* 0x00000008ff007c0c */ /* 0x000fe2000bf05070 */
[----:B------:R-:W2:Y:S01]  /*64f0*/  S2R R3, SR_CTAID.Y ;  /* 0x0000000000037919 */ /* 0x000ea20000002600 */
[----:B------:R-:W-:Y:S01]  /*6500*/  ULDC UR10, c[0x0][0x150] ;  /* 0x00005400000a7ab9 */ /* 0x000fe20000000800 */
[----:B------:R-:W-:Y:S01]  /*6510*/  ULDC UR11, c[0x0][0x630] ;  /* 0x00018c00000b7ab9 */ /* 0x000fe20000000800 */
[----:B------:R-:W-:Y:S01]  /*6520*/  ISETP.NE.AND.EX P0, PT, RZ, UR9, PT, P0 ;  /* 0x00000009ff007c0c */ /* 0x000fe2000bf05300 */
[----:B------:R-:W-:Y:S01]  /*6530*/  IMAD.MOV.U32 R6, RZ, RZ, R4 ;  /* 0x000000ffff067224 */ /* 0x000fe200078e0004 */
[----:B0-----:R-:W-:-:S05]  /*6540*/  I2FP.F32.U32 R7, R16 ;  /* 0x0000001000077245 */ /* 0x001fca0000201000 */
[----:B------:R-:W-:Y:S01]  /*6550*/  FMUL R18, R7, UR10 ;  /* 0x0000000a07127c20 */ /* 0x000fe20008400000 */
[----:B------:R-:W-:-:S05]  /*6560*/  IMAD.MOV.U32 R7, RZ, RZ, R5 ;  /* 0x000000ffff077224 */ /* 0x000fca00078e0005 */
[----:B--2---:R-:W-:Y:S05]  /*6570*/  @!P0 BRA `(.L_x_118) ;  /* 0x0000000000288947 */ /* 0x004fea0003800000 */
[----:B------:R-:W-:Y:S02]  /*6580*/  ULDC UR10, c[0x0][0x634] ;  /* 0x00018d00000a7ab9 */ /* 0x000fe40000000800 */
[----:B------:R-:W-:-:S05]  /*6590*/  IADD3 R7, P0, R4, UR10, RZ ;  /* 0x0000000a04077c10 */ /* 0x000fca000ff1e0ff */
[----:B------:R-:W-:-:S04]  /*65a0*/  IMAD.X R15, RZ, RZ, R5, P0 ;  /* 0x000000ffff0f7224 */ /* 0x000fc800000e0605 */
[----:B------:R-:W-:-:S04]  /*65b0*/  IMAD.WIDE.U32 R8, R15, UR8, RZ ;  /* 0x000000080f087c25 */ /* 0x000fc8000f8e00ff */
[----:B------:R-:W-:-:S04]  /*65c0*/  IMAD.WIDE.U32 R8, P0, R7, UR9, R8 ;  /* 0x0000000907087c25 */ /* 0x000fc8000f800008 */
[----:B------:R-:W-:-:S04]  /*65d0*/  IMAD.WIDE.U32 R6, R7, UR8, RZ ;  /* 0x0000000807067c25 */ /* 0x000fc8000f8e00ff */
[----:B------:R-:W-:Y:S01]  /*65e0*/  IMAD.MOV.U32 R6, RZ, RZ, R9 ;  /* 0x000000ffff067224 */ /* 0x000fe200078e0009 */
[----:B------:R-:W-:Y:S01]  /*65f0*/  IADD3 RZ, P1, R7, R8, RZ ;  /* 0x0000000807ff7210 */ /* 0x000fe20007f3e0ff */
[----:B------:R-:W-:-:S04]  /*6600*/  IMAD.X R7, RZ, RZ, RZ, P0 ;  /* 0x000000ffff077224 */ /* 0x000fc800000e06ff */
[----:B------:R-:W-:-:S08]  /*6610*/  IMAD.WIDE.U32.X R6, R15, UR9, R6, P1 ;  /* 0x000000090f067c25 */ /* 0x000fd000088e0406 */
.L_x_118:
[--C-:B------:R-:W-:Y:S01]  /*6620*/  SHF.R.U64 R15, R6, UR11, R7.reuse ;  /* 0x0000000b060f7c19 */ /* 0x100fe20008001207 */
[----:B------:R-:W0:Y:S01]  /*6630*/  F2I.U32.TRUNC.NTZ R18, R18 ;  /* 0x0000001200127305 */ /* 0x000e22000020f000 */
[----:B------:R-:W-:Y:S01]  /*6640*/  SHF.R.U32.HI R6, RZ, UR11, R7 ;  /* 0x0000000bff067c19 */ /* 0x000fe20008011607 */
[----:B------:R-:W-:Y:S01]  /*6650*/  ULDC.64 UR8, c[0x0][0x620] ;  /* 0x0001880000087ab9 */ /* 0x000fe20000000a00 */
[----:B------:R-:W-:Y:S01]  /*6660*/  IADD3 R9, P0, RZ, -R15, RZ ;  /* 0x8000000fff097210 */ /* 0x000fe20007f1e0ff */
[----:B------:R-:W-:Y:S01]  /*6670*/  ULDC.64 UR10, c[0x0][0x640] ;  /* 0x00019000000a7ab9 */ /* 0x000fe20000000a00 */
[----:B------:R-:W2:Y:S03]  /*6680*/  LDC R20, c[0x0][0x148] ;  /* 0x00005200ff147b82 */ /* 0x000ea60000000800 */
[----:B------:R-:W-:Y:S01]  /*6690*/  IMAD.X R6, RZ, RZ, ~R6, P0 ;  /* 0x000000ffff067224 */ /* 0x000fe200000e0e06 */
[----:B------:R-:W-:-:S03]  /*66a0*/  ISETP.NE.U32.AND P0, PT, RZ, UR10, PT ;  /* 0x0000000aff007c0c */ /* 0x000fc6000bf05070 */
[----:B------:R-:W-:Y:S01]  /*66b0*/  IMAD R8, R6, UR8, RZ ;  /* 0x0000000806087c24 */ /* 0x000fe2000f8e02ff */
[----:B------:R-:W-:Y:S01]  /*66c0*/  ISETP.NE.AND.EX P0, PT, RZ, UR11, PT, P0 ;  /* 0x0000000bff007c0c */ /* 0x000fe2000bf05300 */
[----:B------:R-:W-:Y:S01]  /*66d0*/  IMAD.WIDE.U32 R6, R9, UR8, R4 ;  /* 0x0000000809067c25 */ /* 0x000fe2000f8e0004 */
[----:B------:R-:W-:-:S03]  /*66e0*/  ULDC UR8, c[0x0][0x618] ;  /* 0x0001860000087ab9 */ /* 0x000fc60000000800 */
[----:B------:R-:W-:Y:S01]  /*66f0*/  IMAD R9, R9, UR9, R8 ;  /* 0x0000000909097c24 */ /* 0x000fe2000f8e0208 */
[----:B------:R-:W-:Y:S01]  /*6700*/  ULDC UR9, c[0x0][0x154] ;  /* 0x0000550000097ab9 */ /* 0x000fe20000000800 */
[----:B0-----:R-:W-:Y:S02]  /*6710*/  IMAD.MOV R8, RZ, RZ, -R18 ;  /* 0x000000ffff087224 */ /* 0x001fe400078e0a12 */
[----:B------:R-:W-:Y:S02]  /*6720*/  IMAD.IADD R7, R7, 0x1, R9 ;  /* 0x0000000107077824 */ /* 0x000fe400078e0209 */
[----:B-1----:R-:W-:Y:S01]  /*6730*/  IMAD R16, R19, R8, R16 ;  /* 0x0000000813107224 */ /* 0x002fe200078e0210 */
[----:B------:R-:W-:Y:S02]  /*6740*/  I2FP.F32.U32 R8, R3 ;  /* 0x0000000300087245 */ /* 0x000fe40000201000 */
[--C-:B------:R-:W-:Y:S02]  /*6750*/  SHF.R.U64 R18, R6, UR8, R7.reuse ;  /* 0x0000000806127c19 */ /* 0x100fe40008001207 */
[----:B------:R-:W-:Y:S01]  /*6760*/  SHF.R.U32.HI R7, RZ, UR8, R7 ;  /* 0x00000008ff077c19 */ /* 0x000fe20008011607 */
[----:B------:R-:W-:Y:S01]  /*6770*/  FMUL R8, R8, UR9 ;  /* 0x0000000908087c20 */ /* 0x000fe20008400000 */
[----:B------:R-:W-:-:S02]  /*6780*/  ULDC UR8, c[0x0][0x608] ;  /* 0x0001820000087ab9 */ /* 0x000fc40000000800 */
[--C-:B------:R-:W-:Y:S01]  /*6790*/  SHF.R.U64 R22, R18, UR8, R7.reuse ;  /* 0x0000000812167c19 */ /* 0x100fe20008001207 */
[----:B------:R0:W1:Y:S01]  /*67a0*/  F2I.U32.TRUNC.NTZ R23, R8 ;  /* 0x0000000800177305 */ /* 0x000062000020f000 */
[----:B------:R-:W-:Y:S01]  /*67b0*/  SHF.R.U32.HI R7, RZ, UR8, R7 ;  /* 0x00000008ff077c19 */ /* 0x000fe20008011607 */
[----:B------:R-:W-:-:S03]  /*67c0*/  ULDC UR8, c[0x0][0x658] ;  /* 0x0001960000087ab9 */ /* 0x000fc60000000800 */
[--C-:B------:R-:W-:Y:S02]  /*67d0*/  SHF.R.U64 R19, R22, UR8, R7.reuse ;  /* 0x0000000816137c19 */ /* 0x100fe40008001207 */
[----:B------:R-:W-:-:S03]  /*67e0*/  SHF.R.U32.HI R21, RZ, UR8, R7 ;  /* 0x00000008ff157c19 */ /* 0x000fc60008011607 */
[----:B------:R-:W-:Y:S02]  /*67f0*/  IMAD.MOV.U32 R6, RZ, RZ, R19 ;  /* 0x000000ffff067224 */ /* 0x000fe400078e0013 */
[----:B------:R-:W-:Y:S01]  /*6800*/  IMAD.MOV.U32 R7, RZ, RZ, R21 ;  /* 0x000000ffff077224 */ /* 0x000fe200078e0015 */
[----:B0-----:R-:W-:Y:S06]  /*6810*/  @!P0 BRA `(.L_x_119) ;  /* 0x0000000000288947 */ /* 0x001fec0003800000 */
        /* <DEDUP_REMOVED lines=10> */
.L_x_119:
[----:B------:R-:W-:Y:S01]  /*68c0*/  ULDC UR8, c[0x0][0x648] ;  /* 0x0001920000087ab9 */ /* 0x000fe20000000800 */
[----:B-1----:R-:W-:Y:S01]  /*68d0*/  IMAD.MOV R23, RZ, RZ, -R23 ;  /* 0x000000ffff177224 */ /* 0x002fe200078e0a17 */
[----:B------:R-:W-:Y:S01]  /*68e0*/  SHF.R.U64 R7, R6, UR8, R7 ;  /* 0x0000000806077c19 */ /* 0x000fe20008001207 */
[----:B------:R-:W-:Y:S01]  /*68f0*/  ULDC UR8, c[0x0][0x638] ;  /* 0x00018e0000087ab9 */ /* 0x000fe20000000800 */
[----:B------:R-:W-:Y:S01]  /*6900*/  LOP3.LUT R6, R22, UR13, RZ, 0xc0, !PT ;  /* 0x0000000d16067c12 */ /* 0x000fe2000f8ec0ff */
[----:B--2---:R-:W-:Y:S01]  /*6910*/  @P4 IMAD R16, R20, R23, R3 ;  /* 0x0000001714104224 */ /* 0x004fe200078e0203 */
[----:B------:R-:W-:Y:S01]  /*6920*/  LOP3.LUT R18, R18, UR4, RZ, 0xc0, !PT ;  /* 0x0000000412127c12 */ /* 0x000fe2000f8ec0ff */
[----:B------:R-:W-:Y:S01]  /*6930*/  IMAD.MOV R8, RZ, RZ, -R7 ;  /* 0x000000ffff087224 */ /* 0x000fe200078e0a07 */
[----:B------:R-:W-:Y:S01]  /*6940*/  ULDC UR9, c[0x0][0x610] ;  /* 0x0001840000097ab9 */ /* 0x000fe20000000800 */
[----:B------:R-:W-:Y:S02]  /*6950*/  IMAD R7, R7, UR5, R6 ;  /* 0x0000000507077c24 */ /* 0x000fe4000f8e0206 */
[----:B------:R-:W-:Y:S01]  /*6960*/  IMAD R19, R8, UR8, R19 ;  /* 0x0000000808137c24 */ /* 0x000fe2000f8e0213 */
[----:B------:R-:W-:Y:S01]  /*6970*/  ULDC UR8, c[0x0][0x600] ;  /* 0x0001800000087ab9 */ /* 0x000fe20000000800 */
[----:B------:R-:W-:-:S02]  /*6980*/  IMAD R6, R7, UR9, R16 ;  /* 0x0000000907067c24 */ /* 0x000fc4000f8e0210 */
[----:B------:R-:W-:Y:S02]  /*6990*/  IMAD R19, R19, UR8, R18 ;  /* 0x0000000813137c24 */ /* 0x000fe4000f8e0212 */
[----:B------:R-:W-:-:S03]  /*69a0*/  IMAD.MOV.U32 R3, RZ, RZ, 0x1 ;  /* 0x00000001ff037424 */ /* 0x000fc600078e00ff */
[----:B------:R-:W-:Y:S02]  /*69b0*/  SEL R16, R19, R6, !P4 ;  /* 0x0000000613107207 */ /* 0x000fe40006000000 */
[----:B------:R-:W-:-:S07]  /*69c0*/  SEL R6, R6, R19, !P4 ;  /* 0x0000001306067207 */ /* 0x000fce0006000000 */
.L_x_117:
[----:B------:R-:W-:Y:S05]  /*69d0*/  BSYNC B1 ;  /* 0x0000000000017941 */ /* 0x000fea0003800000 */
.L_x_116:
[----:B------:R-:W-:-:S13]  /*69e0*/  LOP3.LUT P0, RZ, R3, 0xff, RZ, 0xc0, !PT ;  /* 0x000000ff03ff7812 */ /* 0x000fda000780c0ff */
[----:B------:R-:W-:Y:S05]  /*69f0*/  @P0 BRA `(.L_x_120) ;  /* 0xfffffff4003c0947 */ /* 0x000fea000383ffff */
[----:B------:R-:W-:Y:S05]  /*6a00*/  BSYNC B0 ;  /* 0x0000000000007941 */ /* 0x000fea0003800000 */
.L_x_109:
[----:B------:R-:W-:-:S03]  /*6a10*/  UMOV UR8, 0xffffffff ;  /* 0xffffffff00087882 */ /* 0x000fc60000000000 */
[----:B------:R-:W-:Y:S05]  /*6a20*/  BRA.DIV UR8, `(.L_x_121) ;  /* 0x00000006081c7947 */ /* 0x000fea000b800000 */
[----:B------:R-:W-:-:S13]  /*6a30*/  ELECT P0, URZ, PT ;  /* 0x00000000003f782f */ /* 0x000fda0003800000 */
.L_x_135:
[----:B------:R-:W-:Y:S04]  /*6a40*/  BSSY B0, `(.L_x_122) ;  /* 0x000002b000007945 */ /* 0x000fe80003800000 */
[----:B------:R-:W-:Y:S05]  /*6a50*/  @!P0 BRA `(.L_x_123) ;  /* 0x0000000000a48947 */ /* 0x000fea0003800000 */
[----:B------:R-:W-:-:S04]  /*6a60*/  LOP3.LUT R2, R2, 0x2, RZ, 0xfc, !PT ;  /* 0x0000000202027812 */ /* 0x000fc800078efcff */
[----:B------:R-:W-:-:S13]  /*6a70*/  ISETP.NE.AND P0, PT, R2, 0x3, PT ;  /* 0x000000030200780c */ /* 0x000fda0003f05270 */
[----:B------:R-:W-:Y:S05]  /*6a80*/  @!P0 BRA `(.L_x_124) ;  /* 0x0000000000048947 */ /* 0x000fea0003800000 */
[----:B------:R-:W-:Y:S01]  /*6a90*/  BPT.TRAP 0x1 ;  /* 0x000000040000795c */ /* 0x000fe20000300000 */
.L_x_124:
[----:B------:R-:W0:Y:S01]  /*6aa0*/  S2R R3, SR_CgaCtaId ;  /* 0x0000000000037919 */ /* 0x000e220000008800 */
[----:B------:R-:W-:Y:S02]  /*6ab0*/  MOV R0, 0x400 ;  /* 0x0000040000007802 */ /* 0x000fe40000000f00 */
[----:B------:R-:W-:Y:S02]  /*6ac0*/  SHF.L.U32 R2, R14, 0x1f, RZ ;  /* 0x0000001f0e027819 */ /* 0x000fe400000006ff */
[----:B0-----:R-:W-:-:S05]  /*6ad0*/  LEA R0, R3, R0, 0x18 ;  /* 0x0000000003007211 */ /* 0x001fca00078ec0ff */
[----:B------:R-:W-:-:S04]  /*6ae0*/  VIADD R0, R0, 0x20 ;  /* 0x0000002000007836 */ /* 0x000fc80000000000 */
[C---:B------:R-:W-:Y:S02]  /*6af0*/  IMAD R5, R13.reuse, 0x8, R0 ;  /* 0x000000080d057824 */ /* 0x040fe400078e0200 */
[----:B------:R-:W-:Y:S02]  /*6b00*/  VIADD R13, R13, 0x1 ;  /* 0x000000010d0d7836 */ /* 0x000fe40000000000 */
[----:B------:R-:W0:Y:S03]  /*6b10*/  SYNCS.PHASECHK.TRANS64.TRYWAIT P0, [R5+URZ], R2 ;  /* 0x00000002050075a7 */ /* 0x000e26000800017f */
[----:B------:R-:W-:-:S04]  /*6b20*/  ISETP.NE.AND P1, PT, R13, 0x4, PT ;  /* 0x000000040d00780c */ /* 0x000fc80003f25270 */
[----:B------:R-:W-:Y:S02]  /*6b30*/  SEL R3, RZ, 0x1, P1 ;  /* 0x00000001ff037807 */ /* 0x000fe40000800000 */
[----:B------:R-:W-:Y:S02]  /*6b40*/  SEL R13, R13, RZ, P1 ;  /* 0x000000ff0d0d7207 */ /* 0x000fe40000800000 */
[----:B------:R-:W-:-:S03]  /*6b50*/  LOP3.LUT R14, R14, R3, RZ, 0x3c, !PT ;  /* 0x000000030e0e7212 */ /* 0x000fc600078e3cff */
[----:B------:R-:W-:Y:S01]  /*6b60*/  IMAD R7, R13, 0x8, R0 ;  /* 0x000000080d077824 */ /* 0x000fe200078e0200 */
[----:B------:R-:W-:Y:S01]  /*6b70*/  SHF.L.U32 R4, R14, 0x1f, RZ ;  /* 0x0000001f0e047819 */ /* 0x000fe200000006ff */
[----:B0-----:R-:W-:Y:S06]  /*6b80*/  @!P0 BRA `(.L_x_125) ;  /* 0x0000000000e48947 */ /* 0x001fec0003800000 */
.L_x_136:
[----:B------:R-:W1:Y:S01]  /*6b90*/  SYNCS.PHASECHK.TRANS64.TRYWAIT P0, [R7+URZ], R4 ;  /* 0x00000004070075a7 */ /* 0x000e62000800017f */
[----:B0-----:R-:W-:-:S05]  /*6ba0*/  VIADD R2, R13, 0x1 ;  /* 0x000000010d027836 */ /* 0x001fca0000000000 */
[----:B------:R-:W-:-:S04]  /*6bb0*/  ISETP.NE.AND P1, PT, R2, 0x4, PT ;  /* 0x000000040200780c */ /* 0x000fc80003f25270 */
[----:B------:R-:W-:Y:S02]  /*6bc0*/  SEL R3, RZ, 0x1, P1 ;  /* 0x00000001ff037807 */ /* 0x000fe40000800000 */
[----:B------:R-:W-:Y:S02]  /*6bd0*/  SEL R9, R2, RZ, P1 ;  /* 0x000000ff02097207 */ /* 0x000fe40000800000 */
[----:B------:R-:W-:-:S03]  /*6be0*/  LOP3.LUT R11, R14, R3, RZ, 0x3c, !PT ;  /* 0x000000030e0b7212 */ /* 0x000fc600078e3cff */
[----:B------:R-:W-:Y:S01]  /*6bf0*/  IMAD R6, R9, 0x8, R0 ;  /* 0x0000000809067824 */ /* 0x000fe200078e0200 */
[----:B------:R-:W-:Y:S01]  /*6c00*/  SHF.L.U32 R5, R11, 0x1f, RZ ;  /* 0x0000001f0b057819 */ /* 0x000fe200000006ff */
[----:B-1----:R-:W-:Y:S06]  /*6c10*/  @!P0 BRA `(.L_x_126) ;  /* 0x0000000000d48947 */ /* 0x002fec0003800000 */
.L_x_137:
[----:B------:R-:W1:Y:S01]  /*6c20*/  SYNCS.PHASECHK.TRANS64.TRYWAIT P0, [R6+URZ], R5 ;  /* 0x00000005060075a7 */ /* 0x000e62000800017f */
[----:B------:R-:W-:-:S05]  /*6c30*/  VIADD R2, R9, 0x1 ;  /* 0x0000000109027836 */ /* 0x000fca0000000000 */
[----:B------:R-:W-:-:S04]  /*6c40*/  ISETP.NE.AND P1, PT, R2, 0x4, PT ;  /* 0x000000040200780c */ /* 0x000fc80003f25270 */
[----:B0-----:R-:W-:Y:S02]  /*6c50*/  SEL R4, RZ, 0x1, P1 ;  /* 0x00000001ff047807 */ /* 0x001fe40000800000 */
[----:B------:R-:W-:Y:S02]  /*6c60*/  SEL R3, R2, RZ, P1 ;  /* 0x000000ff02037207 */ /* 0x000fe40000800000 */
[----:B------:R-:W-:Y:S01]  /*6c70*/  LOP3.LUT R4, R11, R4, RZ, 0x3c, !PT ;  /* 0x000000040b047212 */ /* 0x000fe200078e3cff */
[----:B-1----:R-:W-:Y:S06]  /*6c80*/  @!P0 BRA `(.L_x_127) ;  /* 0x0000000000cc8947 */ /* 0x002fec0003800000 */
.L_x_138:
[----:B------:R-:W-:Y:S01]  /*6c90*/  IMAD R3, R3, 0x8, R0 ;  /* 0x0000000803037824 */ /* 0x000fe200078e0200 */
[----:B------:R-:W-:-:S07]  /*6ca0*/  SHF.L.U32 R0, R4, 0x1f, RZ ;  /* 0x0000001f04007819 */ /* 0x000fce00000006ff */
.L_x_128:
[----:B-1----:R1:W2:Y:S02]  /*6cb0*/  SYNCS.PHASECHK.TRANS64.TRYWAIT P0, [R3+URZ], R0 ;  /* 0x00000000030075a7 */ /* 0x0022a4000800017f */
[----:B--2---:R-:W-:Y:S05]  /*6cc0*/  @!P0 NANOSLEEP.SYNCS 0x989680 ;  /* 0x009896800000895d */ /* 0x004fea0003900000 */
[----:B------:R-:W2:Y:S02]  /*6cd0*/  @!P0 SYNCS.PHASECHK.TRANS64 P0, [R3+URZ], R0 ;  /* 0x00000000030085a7 */ /* 0x000ea4000800007f */
[----:B--2---:R-:W-:Y:S05]  /*6ce0*/  @!P0 BRA `(.L_x_128) ;  /* 0xfffffffc00f08947 */ /* 0x004fea000383ffff */
.L_x_123:
[----:B------:R-:W-:Y:S05]  /*6cf0*/  BSYNC B0 ;  /* 0x0000000000007941 */ /* 0x000fea0003800000 */
.L_x_122:
[----:B------:R-:W-:Y:S05]  /*6d00*/  EXIT ;  /* 0x000000000000794d */ /* 0x000fea0003800000 */
.L_x_21:
[----:B-1----:R-:W-:-:S04]  /*6d10*/  IMAD.U32 R9, RZ, RZ, UR6 ;  /* 0x00000006ff097e24 */ /* 0x002fc8000f8e00ff */
[----:B------:R1:W3:Y:S03]  /*6d20*/  SYNCS.PHASECHK.TRANS64.TRYWAIT P0, [R9+URZ], R8 ;  /* 0x00000008090075a7 */ /* 0x0002e6000800017f */
[----:B---3--:R-:W-:Y:S05]  /*6d30*/  @!P0 NANOSLEEP.SYNCS 0x989680 ;  /* 0x009896800000895d */ /* 0x008fea0003900000 */
[----:B------:R-:W3:Y:S02]  /*6d40*/  @!P0 SYNCS.PHASECHK.TRANS64 P0, [R9+URZ], R8 ;  /* 0x00000008090085a7 */ /* 0x000ee4000800007f */
[----:B---3--:R-:W-:Y:S05]  /*6d50*/  @!P0 BRA `(.L_x_21) ;  /* 0xfffffffc00ec8947 */ /* 0x008fea000383ffff */
[----:B------:R-:W-:Y:S05]  /*6d60*/  BRA `(.L_x_20) ;  /* 0xffffffa800287947 */ /* 0x000fea000383ffff */
.L_x_27:
[----:B-1----:R-:W-:-:S04]  /*6d70*/  IMAD.U32 R11, RZ, RZ, UR12 ;  /* 0x0000000cff0b7e24 */ /* 0x002fc8000f8e00ff */
[----:B------:R1:W3:Y:S03]  /*6d80*/  SYNCS.PHASECHK.TRANS64.TRYWAIT P0, [R11+URZ], R10 ;  /* 0x0000000a0b0075a7 */ /* 0x0002e6000800017f */
[----:B---3--:R-:W-:Y:S05]  /*6d90*/  @!P0 NANOSLEEP.SYNCS 0x989680 ;  /* 0x009896800000895d */ /* 0x008fea0003900000 */
[----:B------:R-:W3:Y:S02]  /*6da0*/  @!P0 SYNCS.PHASECHK.TRANS64 P0, [R11+URZ], R10 ;  /* 0x0000000a0b0085a7 */ /* 0x000ee4000800007f */
[----:B---3--:R-:W-:Y:S05]  /*6db0*/  @!P0 BRA `(.L_x_27) ;  /* 0xfffffffc00ec8947 */ /* 0x008fea000383ffff */
[----:B------:R-:W-:Y:S05]  /*6dc0*/  BRA `(.L_x_26) ;  /* 0xffffffac00e07947 */ /* 0x000fea000383ffff */
.L_x_110:
[----:B------:R-:W-:Y:S01]  /*6dd0*/  BSSY B1, `(.L_x_129) ;  /* 0x0000006000017945 */ /* 0x000fe20003800000 */
[----:B------:R-:W-:-:S07]  /*6de0*/  IMAD.MOV.U32 R3, RZ, RZ, -0x1 ;  /* 0xffffffffff037424 */ /* 0x000fce00078e00ff */
[----:B------:R-:W-:Y:S05]  /*6df0*/  WARPSYNC.COLLECTIVE R3, `(.L_x_130) ;  /* 0x00000000030c7348 */ /* 0x000fea0003c00000 */
[----:B------:R-:W-:Y:S02]  /*6e00*/  ELECT P0, UR62, PT ;  /* 0x00000000003e782f */ /* 0x000fe40003800000 */
[----:B------:R-:W-:Y:S01]  /*6e10*/  MOV R3, UR62 ;  /* 0x0000003e00037c02 */ /* 0x000fe20008000f00 */
[----:B------:R-:W-:Y:S10]  /*6e20*/  ENDCOLLECTIVE ;  /* 0x000000000000791b */ /* 0x000ff40003800000 */
.L_x_130:
[----:B------:R-:W-:Y:S05]  /*6e30*/  BSYNC B1 ;  /* 0x0000000000017941 */ /* 0x000fea0003800000 */
.L_x_129:
[----:B------:R-:W-:Y:S05]  /*6e40*/  BRA `(.L_x_131) ;  /* 0xfffffff000347947 */ /* 0x000fea000383ffff */
.L_x_113:
[----:B-1----:R1:W2:Y:S02]  /*6e50*/  SYNCS.PHASECHK.TRANS64.TRYWAIT P0, [R19+URZ+0x20], R8 ;  /* 0x00002008130075a7 */ /* 0x0022a4000800017f */
[----:B--2---:R-:W-:Y:S05]  /*6e60*/  @!P0 NANOSLEEP.SYNCS 0x989680 ;  /* 0x009896800000895d */ /* 0x004fea0003900000 */
[----:B------:R-:W2:Y:S02]  /*6e70*/  @!P0 SYNCS.PHASECHK.TRANS64 P0, [R19+URZ+0x20], R8 ;  /* 0x00002008130085a7 */ /* 0x000ea4000800007f */
[----:B--2---:R-:W-:Y:S05]  /*6e80*/  @!P0 BRA `(.L_x_113) ;  /* 0xfffffffc00f08947 */ /* 0x004fea000383ffff */
[----:B------:R-:W-:Y:S05]  /*6e90*/  BRA `(.L_x_132) ;  /* 0xfffffff000707947 */ /* 0x000fea000383ffff */
.L_x_121:
[----:B------:R-:W-:Y:S01]  /*6ea0*/  BSSY B0, `(.L_x_133) ;  /* 0x0000006000007945 */ /* 0x000fe20003800000 */
[----:B------:R-:W-:-:S07]  /*6eb0*/  IMAD.MOV.U32 R3, RZ, RZ, -0x1 ;  /* 0xffffffffff037424 */ /* 0x000fce00078e00ff */
[----:B------:R-:W-:Y:S05]  /*6ec0*/  WARPSYNC.COLLECTIVE R3, `(.L_x_134) ;  /* 0x00000000030c7348 */ /* 0x000fea0003c00000 */
[----:B------:R-:W-:Y:S02]  /*6ed0*/  ELECT P0, UR62, PT ;  /* 0x00000000003e782f */ /* 0x000fe40003800000 */
[----:B------:R-:W-:Y:S01]  /*6ee0*/  MOV R3, UR62 ;  /* 0x0000003e00037c02 */ /* 0x000fe20008000f00 */
[----:B------:R-:W-:Y:S10]  /*6ef0*/  ENDCOLLECTIVE ;  /* 0x000000000000791b */ /* 0x000ff40003800000 */
.L_x_134:
[----:B------:R-:W-:Y:S05]  /*6f00*/  BSYNC B0 ;  /* 0x0000000000007941 */ /* 0x000fea0003800000 */
.L_x_133:
[----:B------:R-:W-:Y:S05]  /*6f10*/  BRA `(.L_x_135) ;  /* 0xfffffff800c87947 */ /* 0x000fea000383ffff */
.L_x_125:
[----:B0-----:R0:W1:Y:S02]  /*6f20*/  SYNCS.PHASECHK.TRANS64.TRYWAIT P0, [R5+URZ], R2 ;  /* 0x00000002050075a7 */ /* 0x001064000800017f */
[----:B-1----:R-:W-:Y:S05]  /*6f30*/  @!P0 NANOSLEEP.SYNCS 0x989680 ;  /* 0x009896800000895d */ /* 0x002fea0003900000 */
[----:B------:R-:W1:Y:S02]  /*6f40*/  @!P0 SYNCS.PHASECHK.TRANS64 P0, [R5+URZ], R2 ;  /* 0x00000002050085a7 */ /* 0x000e64000800007f */
[----:B-1----:R-:W-:Y:S05]  /*6f50*/  @!P0 BRA `(.L_x_125) ;  /* 0xfffffffc00f08947 */ /* 0x002fea000383ffff */
[----:B------:R-:W-:Y:S05]  /*6f60*/  BRA `(.L_x_136) ;  /* 0xfffffffc00087947 */ /* 0x000fea000383ffff */
.L_x_126:
[----:B0-----:R0:W1:Y:S02]  /*6f70*/  SYNCS.PHASECHK.TRANS64.TRYWAIT P0, [R7+URZ], R4 ;  /* 0x00000004070075a7 */ /* 0x001064000800017f */
[----:B-1----:R-:W-:Y:S05]  /*6f80*/  @!P0 NANOSLEEP.SYNCS 0x989680 ;  /* 0x009896800000895d */ /* 0x002fea0003900000 */
[----:B------:R-:W1:Y:S02]  /*6f90*/  @!P0 SYNCS.PHASECHK.TRANS64 P0, [R7+URZ], R4 ;  /* 0x00000004070085a7 */ /* 0x000e64000800007f */
[----:B-1----:R-:W-:Y:S05]  /*6fa0*/  @!P0 BRA `(.L_x_126) ;  /* 0xfffffffc00f08947 */ /* 0x002fea000383ffff */
[----:B------:R-:W-:Y:S05]  /*6fb0*/  BRA `(.L_x_137) ;  /* 0xfffffffc00187947 */ /* 0x000fea000383ffff */
.L_x_127:
[----:B0-----:R0:W1:Y:S02]  /*6fc0*/  SYNCS.PHASECHK.TRANS64.TRYWAIT P0, [R6+URZ], R5 ;  /* 0x00000005060075a7 */ /* 0x001064000800017f */
[----:B-1----:R-:W-:Y:S05]  /*6fd0*/  @!P0 NANOSLEEP.SYNCS 0x989680 ;  /* 0x009896800000895d */ /* 0x002fea0003900000 */
[----:B------:R-:W1:Y:S02]  /*6fe0*/  @!P0 SYNCS.PHASECHK.TRANS64 P0, [R6+URZ], R5 ;  /* 0x00000005060085a7 */ /* 0x000e64000800007f */
[----:B-1----:R-:W-:Y:S05]  /*6ff0*/  @!P0 BRA `(.L_x_127) ;  /* 0xfffffffc00f08947 */ /* 0x002fea000383ffff */
[----:B------:R-:W-:Y:S05]  /*7000*/  BRA `(.L_x_138) ;  /* 0xfffffffc00207947 */ /* 0x000fea000383ffff */
.L_x_139:
[----:B------:R-:W-:-:S00]  /*7010*/  BRA `(.L_x_139) ;  /* 0xfffffffc00fc7947 */ /* 0x000fc0000383ffff */
[----:B------:R-:W-:-:S00]  /*7020*/  NOP ;  /* 0x0000000000007918 */ /* 0x000fc00000000000 */
        /* <DEDUP_REMOVED lines=13> */
.L_x_140:


//--------------------- .nv.shared._ZN7cutlass13device_kernelINS_4gemm6kernel13GemmUniversalIN4cute5tupleIJiiiiEEENS1_10collective13CollectiveMmaINS1_37MainloopSm90TmaGmmaWarpSpecializedFP8ILi4ENS5_IJNS4_1CILi2EEESB_NSA_ILi1EEEEEENS1_35KernelTmaWarpSpecializedCooperativeEEENS5_IJNSA_ILi128EEENSA_ILi64EEESG_EEENS_12float_e4m3_tENS5_IJlSC_lEEESJ_SK_NS4_8TiledMMAINS4_8MMA_AtomIJNS4_4SM904GMMA30MMA_64x64x32_F32E4M3E4M3_SS_TNILNSO_7ScaleInE1ELSQ_1EEEEEENS4_6LayoutINS5_IJSB_SC_SC_EEENS5_IJSC_NSA_ILi0EEESV_EEEEENS5_IJNS4_10UnderscoreESY_SY_EEEEENS4_23SM90_TMA_LOAD_MULTICASTENS4_14ComposedLayoutINS4_7SwizzleILi3ELi4ELi3EEENS4_18smem_ptr_flag_bitsILi8EEENST_INS5_IJNSA_ILi8EEESG_EEENS5_IJSG_SC_EEEEEEEvNS4_8identityES11_S1B_vS1C_EENS_8epilogue10collective6detail29Sm90TmaWarpSpecializedAdapterINS1F_15DefaultEpilogueISJ_SK_SK_NS1E_6thread17LinearCombinationISJ_Li1EffLNS1J_9ScaleType4KindE0ELNS_15FloatRoundStyleE2ESJ_EENS1_15EpilogueDefaultEEEEEvvEEEEvNT_6ParamsE --------------------------
	.section	.nv.shared._ZN7cutlass13device_kernelINS_4gemm6kernel13GemmUniversalIN4cute5tupleIJiiiiEEENS1_10collective13CollectiveMmaINS1_37MainloopSm90TmaGmmaWarpSpecializedFP8ILi4ENS5_IJNS4_1CILi2EEESB_NSA_ILi1EEEEEENS1_35KernelTmaWarpSpecializedCooperativeEEENS5_IJNSA_ILi128EEENSA_ILi64EEESG_EEENS_12float_e4m3_tENS5_IJlSC_lEEESJ_SK_NS4_8TiledMMAINS4_8MMA_AtomIJNS4_4SM904GMMA30MMA_64x64x32_F32E4M3E4M3_SS_TNILNSO_7ScaleInE1ELSQ_1EEEEEENS4_6LayoutINS5_IJSB_SC_SC_EEENS5_IJSC_NSA_ILi0EEESV_EEEEENS5_IJNS4_10UnderscoreESY_SY_EEEEENS4_23SM90_TMA_LOAD_MULTICASTENS4_14ComposedLayoutINS4_7SwizzleILi3ELi4ELi3EEENS4_18smem_ptr_flag_bitsILi8EEENST_INS5_IJNSA_ILi8EEESG_EEENS5_IJSG_SC_EEEEEEEvNS4_8identityES11_S1B_vS1C_EENS_8epilogue10collective6detail29Sm90TmaWarpSpecializedAdapterINS1F_15DefaultEpilogueISJ_SK_SK_NS1E_6thread17LinearCombinationISJ_Li1EffLNS1J_9ScaleType4KindE0ELNS_15FloatRoundStyleE2ESJ_EENS1_15EpilogueDefaultEEEEEvvEEEEvNT_6ParamsE,"aw",@nobits
	.sectionflags	@""
	.align	16
	.zero		1024


//--------------------- .nv.shared.reserved.0     --------------------------
	.section	.nv.shared.reserved.0,"aw",@nobits
	.weak		__nv_reservedSMEM_offset_0_alias
	.size		__nv_reservedSMEM_offset_0_alias, 0, 0
	.other		__nv_reservedSMEM_offset_0_alias,@"STO_CUDA_RESERVED_SHARED STV_DEFAULT"
__nv_reservedSMEM_offset_0_alias:
	.zero		0


//--------------------- .nv.global                --------------------------
	.section	.nv.global,"aw",@nobits
.nv.global:
	.type		_ZN39_INTERNAL_a1d19e91_4_k_cu_e4a4ddcb_55704cute1_E,@object
	.size		_ZN39_INTERNAL_a1d19e91_4_k_cu_e4a4ddcb_55704cute1_E,(_ZN39_INTERNAL_a1d19e91_4_k_cu_e4a4ddcb_55704cuda3std3__45__cpo6cbeginE - _ZN39_INTERNAL_a1d19e91_4_k_cu_e4a4ddcb_55704cute1_E)
_ZN39_INTERNAL_a1d19e91_4_k_cu_e4a4ddcb_55704cute1_E:
	.zero		1
	.type		_ZN39_INTERNAL_a1d19e91_4_k_cu_e4a4ddcb_55704cuda3std3__45__cpo6cbeginE,@object
	.size		_ZN39_INTERNAL_a1d19e91_4_k_cu_e4a4ddcb_55704cuda3std3__45__cpo6cbeginE,(_ZN39_INTERNAL_a1d19e91_4_k_cu_e4a4ddcb_55704cuda3std3__48in_placeE - _ZN39_INTERNAL_a1d19e91_4_k_cu_e4a4ddcb_55704cuda3std3__45__cpo6cbeginE)
_ZN39_INTERNAL_a1d19e91_4_k_cu_e4a4ddcb_55704cuda3std3__45__cpo6cbeginE:
	.zero		1
	.type		_ZN39_INTERNAL_a1d19e91_4_k_cu_e4a4ddcb_55704cuda3std3__48in_placeE,@object
	.size		_ZN39_INTERNAL_a1d19e91_4_k_cu_e4a4ddcb_55704cuda3std3__48in_placeE,(_ZN39_INTERNAL_a1d19e91_4_k_cu_e4a4ddcb_55704cuda3std6ranges3__45__cpo9iter_moveE - _ZN39_INTERNAL_a1d19e91_4_k_cu_e4a4ddcb_55704cuda3std3__48in_placeE)
_ZN39_INTERNAL_a1d19e91_4_k_cu_e4a4ddcb_55704cuda3std3__48in_placeE:
	.zero		1
	.type		_ZN39_INTERNAL_a1d19e91_4_k_cu_e4a4ddcb_55704cuda3std6ranges3__45__cpo9iter_moveE,@object
	.size		_ZN39_INTERNAL_a1d19e91_4_k_cu_e4a4ddcb_55704cuda3std6ranges3__45__cpo9iter_moveE,(_ZN39_INTERNAL_a1d19e91_4_k_cu_e4a4ddcb_55704cuda3std3__45__cpo5beginE - _ZN39_INTERNAL_a1d19e91_4_k_cu_e4a4ddcb_55704cuda3std6ranges3__45__cpo9iter_moveE)
_ZN39_INTERNAL_a1d19e91_4_k_cu_e4a4ddcb_55704cuda3std6ranges3__45__cpo9iter_moveE:
	.zero		1
	.type		_ZN39_INTERNAL_a1d19e91_4_k_cu_e4a4ddcb_55704cuda3std3__45__cpo5beginE,@object
	.size		_ZN39_INTERNAL_a1d19e91_4_k_cu_e4a4ddcb_55704cuda3std3__45__cpo5beginE,(_ZN39_INTERNAL_a1d19e91_4_k_cu_e4a4ddcb_55704cuda3std3__441_GLOBAL__N__a1d19e91_4_k_cu_e4a4ddcb_55706ignoreE - _ZN39_INTERNAL_a1d19e91_4_k_cu_e4a4ddcb_55704cuda3std3__45__cpo5beginE)
_ZN39_INTERNAL_a1d19e91_4_k_cu_e4a4ddcb_55704cuda3std3__45__cpo5beginE:
	.zero		1
	.type		_ZN39_INTERNAL_a1d19e91_4_k_cu_e4a4ddcb_55704cuda3std3__441_GLOBAL__N__a1d19e91_4_k_cu_e4a4ddcb_55706ignoreE,@object
	.size		_ZN39_INTERNAL_a1d19e91_4_k_cu_e4a4ddcb_55704cuda3std3__441_GLOBAL__N__a1d19e91_4_k_cu_e4a4ddcb_55706ignoreE,(_ZN39_INTERNAL_a1d19e91_4_k_cu_e4a4ddcb_55704cute7productE - _ZN39_INTERNAL_a1d19e91_4_k_cu_e4a4ddcb_55704cuda3std3__441_GLOBAL__N__a1d19e91_4_k_cu_e4a4ddcb_55706ignoreE)
_ZN39_INTERNAL_a1d19e91_4_k_cu_e4a4ddcb_55704cuda3std3__441_GLOBAL__N__a1d19e91_4_k_cu_e4a4ddcb_55706ignoreE:
	.zero		1
	.type		_ZN39_INTERNAL_a1d19e91_4_k_cu_e4a4ddcb_55704cute7productE,@object
	.size		_ZN39_INTERNAL_a1d19e91_4_k_cu_e4a4ddcb_55704cute7productE,(_ZN39_INTERNAL_a1d19e91_4_k_cu_e4a4ddcb_55704cuda3std3__45__cpo3endE - _ZN39_INTERNAL_a1d19e91_4_k_cu_e4a4ddcb_55704cute7productE)
_ZN39_INTERNAL_a1d19e91_4_k_cu_e4a4ddcb_55704cute7productE:
	.zero		1
	.type		_ZN39_INTERNAL_a1d19e91_4_k_cu_e4a4ddcb_55704cuda3std3__45__cpo3endE,@object
	.size		_ZN39_INTERNAL_a1d19e91_4_k_cu_e4a4ddcb_55704cuda3std3__45__cpo3endE,(_ZN39_INTERNAL_a1d19e91_4_k_cu_e4a4ddcb_55704cuda3std3__419piecewise_constructE - _ZN39_INTERNAL_a1d19e91_4_k_cu_e4a4ddcb_55704cuda3std3__45__cpo3endE)
_ZN39_INTERNAL_a1d19e91_4_k_cu_e4a4ddcb_55704cuda3std3__45__cpo3endE:
	.zero		1
	.type		_ZN39_INTERNAL_a1d19e91_4_k_cu_e4a4ddcb_55704cuda3std3__419piecewise_constructE,@object
	.size		_ZN39_INTERNAL_a1d19e91_4_k_cu_e4a4ddcb_55704cuda3std3__419piecewise_constructE,(_ZN39_INTERNAL_a1d19e91_4_k_cu_e4a4ddcb_55704cuda3std3__45__cpo4cendE - _ZN39_INTERNAL_a1d19e91_4_k_cu_e4a4ddcb_55704cuda3std3__419piecewise_constructE)
_ZN39_INTERNAL_a1d19e91_4_k_cu_e4a4ddcb_55704cuda3std3__419piecewise_constructE:
	.zero		1
	.type		_ZN39_INTERNAL_a1d19e91_4_k_cu_e4a4ddcb_55704cuda3std3__45__cpo4cendE,@object
	.size		_ZN39_INTERNAL_a1d19e91_4_k_cu_e4a4ddcb_55704cuda3std3__45__cpo4cendE,(_ZN39_INTERNAL_a1d19e91_4_k_cu_e4a4ddcb_55704cuda3std6ranges3__45__cpo4swapE - _ZN39_INTERNAL_a1d19e91_4_k_cu_e4a4ddcb_55704cuda3std3__45__cpo4cendE)
_ZN39_INTERNAL_a1d19e91_4_k_cu_e4a4ddcb_55704cuda3std3__45__cpo4cendE:
	.zero		1
	.type		_ZN39_INTERNAL_a1d19e91_4_k_cu_e4a4ddcb_55704cuda3std6ranges3__45__cpo4swapE,@object
	.size		_ZN39_INTERNAL_a1d19e91_4_k_cu_e4a4ddcb_55704cuda3std6ranges3__45__cpo4swapE,(.L_7 - _ZN39_INTERNAL_a1d19e91_4_k_cu_e4a4ddcb_55704cuda3std6ranges3__45__cpo4swapE)
_ZN39_INTERNAL_a1d19e91_4_k_cu_e4a4ddcb_55704cuda3std6ranges3__45__cpo4swapE:
	.zero		1
.L_7:


//--------------------- .nv.constant0._ZN7cutlass13device_kernelINS_4gemm6kernel13GemmUniversalIN4cute5tupleIJiiiiEEENS1_10collective13CollectiveMmaINS1_37MainloopSm90TmaGmmaWarpSpecializedFP8ILi4ENS5_IJNS4_1CILi2EEESB_NSA_ILi1EEEEEENS1_35KernelTmaWarpSpecializedCooperativeEEENS5_IJNSA_ILi128EEENSA_ILi64EEESG_EEENS_12float_e4m3_tENS5_IJlSC_lEEESJ_SK_NS4_8TiledMMAINS4_8MMA_AtomIJNS4_4SM904GMMA30MMA_64x64x32_F32E4M3E4M3_SS_TNILNSO_7ScaleInE1ELSQ_1EEEEEENS4_6LayoutINS5_IJSB_SC_SC_EEENS5_IJSC_NSA_ILi0EEESV_EEEEENS5_IJNS4_10UnderscoreESY_SY_EEEEENS4_23SM90_TMA_LOAD_MULTICASTENS4_14ComposedLayoutINS4_7SwizzleILi3ELi4ELi3EEENS4_18smem_ptr_flag_bitsILi8EEENST_INS5_IJNSA_ILi8EEESG_EEENS5_IJSG_SC_EEEEEEEvNS4_8identityES11_S1B_vS1C_EENS_8epilogue10collective6detail29Sm90TmaWarpSpecializedAdapterINS1F_15DefaultEpilogueISJ_SK_SK_NS1E_6thread17LinearCombinationISJ_Li1EffLNS1J_9ScaleType4KindE0ELNS_15FloatRoundStyleE2ESJ_EENS1_15EpilogueDefaultEEEEEvvEEEEvNT_6ParamsE --------------------------
	.section	.nv.constant0._ZN7cutlass13device_kernelINS_4gemm6kernel13GemmUniversalIN4cute5tupleIJiiiiEEENS1_10collective13CollectiveMmaINS1_37MainloopSm90TmaGmmaWarpSpecializedFP8ILi4ENS5_IJNS4_1CILi2EEESB_NSA_ILi1EEEEEENS1_35KernelTmaWarpSpecializedCooperativeEEENS5_IJNSA_ILi128EEENSA_ILi64EEESG_EEENS_12float_e4m3_tENS5_IJlSC_lEEESJ_SK_NS4_8TiledMMAINS4_8MMA_AtomIJNS4_4SM904GMMA30MMA_64x64x32_F32E4M3E4M3_SS_TNILNSO_7ScaleInE1ELSQ_1EEEEEENS4_6LayoutINS5_IJSB_SC_SC_EEENS5_IJSC_NSA_ILi0EEESV_EEEEENS5_IJNS4_10UnderscoreESY_SY_EEEEENS4_23SM90_TMA_LOAD_MULTICASTENS4_14ComposedLayoutINS4_7SwizzleILi3ELi4ELi3EEENS4_18smem_ptr_flag_bitsILi8EEENST_INS5_IJNSA_ILi8EEESG_EEENS5_IJSG_SC_EEEEEEEvNS4_8identityES11_S1B_vS1C_EENS_8epilogue10collective6detail29Sm90TmaWarpSpecializedAdapterINS1F_15DefaultEpilogueISJ_SK_SK_NS1E_6thread17LinearCombinationISJ_Li1EffLNS1J_9ScaleType4KindE0ELNS_15FloatRoundStyleE2ESJ_EENS1_15EpilogueDefaultEEEEEvvEEEEvNT_6ParamsE,"a",@progbits
	.sectionflags	@""
	.align	4
.nv.constant0._ZN7cutlass13device_kernelINS_4gemm6kernel13GemmUniversalIN4cute5tupleIJiiiiEEENS1_10collective13CollectiveMmaINS1_37MainloopSm90TmaGmmaWarpSpecializedFP8ILi4ENS5_IJNS4_1CILi2EEESB_NSA_ILi1EEEEEENS1_35KernelTmaWarpSpecializedCooperativeEEENS5_IJNSA_ILi128EEENSA_ILi64EEESG_EEENS_12float_e4m3_tENS5_IJlSC_lEEESJ_SK_NS4_8TiledMMAINS4_8MMA_AtomIJNS4_4SM904GMMA30MMA_64x64x32_F32E4M3E4M3_SS_TNILNSO_7ScaleInE1ELSQ_1EEEEEENS4_6LayoutINS5_IJSB_SC_SC_EEENS5_IJSC_NSA_ILi0EEESV_EEEEENS5_IJNS4_10UnderscoreESY_SY_EEEEENS4_23SM90_TMA_LOAD_MULTICASTENS4_14ComposedLayoutINS4_7SwizzleILi3ELi4ELi3EEENS4_18smem_ptr_flag_bitsILi8EEENST_INS5_IJNSA_ILi8EEESG_EEENS5_IJSG_SC_EEEEEEEvNS4_8identityES11_S1B_vS1C_EENS_8epilogue10collective6detail29Sm90TmaWarpSpecializedAdapterINS1F_15DefaultEpilogueISJ_SK_SK_NS1E_6thread17LinearCombinationISJ_Li1EffLNS1J_9ScaleType4KindE0ELNS_15FloatRoundStyleE2ESJ_EENS1_15EpilogueDefaultEEEEEvvEEEEvNT_6ParamsE:
	.zero		1664


//--------------------- SYMBOLS --------------------------

	.type		.nv.reservedSmem.offset0,@object
	.size		.nv.reservedSmem.offset0,0x4
